//
// Generated by NVIDIA NVVM Compiler
//
// Compiler Build ID: CL-36424714
// Cuda compilation tools, release 13.0, V13.0.88
// Based on NVVM 20.0.0
//

.version 9.0
.target sm_100
.address_size 64

	// .globl	_Z11getColNormsiiPfiS_
// _ZZ10gpuFindMaxiPfiPiE11maxIndicies has been demoted
// _ZZ11makeHVectoriPfS_E4beta has been demoted
// _ZZ11makeHVectoriPfS_E4sums has been demoted

.visible .entry _Z11getColNormsiiPfiS_(
	.param .u32 _Z11getColNormsiiPfiS__param_0,
	.param .u32 _Z11getColNormsiiPfiS__param_1,
	.param .u64 .ptr .align 1 _Z11getColNormsiiPfiS__param_2,
	.param .u32 _Z11getColNormsiiPfiS__param_3,
	.param .u64 .ptr .align 1 _Z11getColNormsiiPfiS__param_4
)
{
	.reg .pred 	%p<11>;
	.reg .b32 	%r<30>;
	.reg .b32 	%f<83>;
	.reg .b64 	%rd<29>;

	ld.param.u32 	%r17, [_Z11getColNormsiiPfiS__param_0];
	ld.param.u32 	%r19, [_Z11getColNormsiiPfiS__param_1];
	ld.param.u64 	%rd10, [_Z11getColNormsiiPfiS__param_2];
	ld.param.u32 	%r18, [_Z11getColNormsiiPfiS__param_3];
	ld.param.u64 	%rd9, [_Z11getColNormsiiPfiS__param_4];
	cvta.to.global.u64 	%rd1, %rd10;
	mov.u32 	%r20, %tid.x;
	mov.u32 	%r21, %ctaid.x;
	mov.u32 	%r22, %ntid.x;
	mad.lo.s32 	%r1, %r21, %r22, %r20;
	setp.ge.s32 	%p1, %r1, %r19;
	@%p1 bra 	$L__BB0_15;
	mul.lo.s32 	%r23, %r18, %r1;
	cvt.s64.s32 	%rd2, %r23;
	setp.lt.s32 	%p2, %r17, 1;
	mov.f32 	%f82, 0f00000000;
	@%p2 bra 	$L__BB0_14;
	and.b32  	%r2, %r17, 15;
	setp.lt.u32 	%p3, %r17, 16;
	mov.f32 	%f82, 0f00000000;
	mov.b32 	%r27, 0;
	@%p3 bra 	$L__BB0_5;
	and.b32  	%r27, %r17, 2147483632;
	neg.s32 	%r25, %r27;
	shl.b64 	%rd11, %rd2, 2;
	add.s64 	%rd12, %rd11, %rd1;
	add.s64 	%rd27, %rd12, 32;
	mov.f32 	%f82, 0f00000000;
$L__BB0_4:
	.pragma "nounroll";
	ld.global.f32 	%f18, [%rd27+-32];
	fma.rn.f32 	%f19, %f18, %f18, %f82;
	ld.global.f32 	%f20, [%rd27+-28];
	fma.rn.f32 	%f21, %f20, %f20, %f19;
	ld.global.f32 	%f22, [%rd27+-24];
	fma.rn.f32 	%f23, %f22, %f22, %f21;
	ld.global.f32 	%f24, [%rd27+-20];
	fma.rn.f32 	%f25, %f24, %f24, %f23;
	ld.global.f32 	%f26, [%rd27+-16];
	fma.rn.f32 	%f27, %f26, %f26, %f25;
	ld.global.f32 	%f28, [%rd27+-12];
	fma.rn.f32 	%f29, %f28, %f28, %f27;
	ld.global.f32 	%f30, [%rd27+-8];
	fma.rn.f32 	%f31, %f30, %f30, %f29;
	ld.global.f32 	%f32, [%rd27+-4];
	fma.rn.f32 	%f33, %f32, %f32, %f31;
	ld.global.f32 	%f34, [%rd27];
	fma.rn.f32 	%f35, %f34, %f34, %f33;
	ld.global.f32 	%f36, [%rd27+4];
	fma.rn.f32 	%f37, %f36, %f36, %f35;
	ld.global.f32 	%f38, [%rd27+8];
	fma.rn.f32 	%f39, %f38, %f38, %f37;
	ld.global.f32 	%f40, [%rd27+12];
	fma.rn.f32 	%f41, %f40, %f40, %f39;
	ld.global.f32 	%f42, [%rd27+16];
	fma.rn.f32 	%f43, %f42, %f42, %f41;
	ld.global.f32 	%f44, [%rd27+20];
	fma.rn.f32 	%f45, %f44, %f44, %f43;
	ld.global.f32 	%f46, [%rd27+24];
	fma.rn.f32 	%f47, %f46, %f46, %f45;
	ld.global.f32 	%f48, [%rd27+28];
	fma.rn.f32 	%f82, %f48, %f48, %f47;
	add.s32 	%r25, %r25, 16;
	add.s64 	%rd27, %rd27, 64;
	setp.ne.s32 	%p4, %r25, 0;
	@%p4 bra 	$L__BB0_4;
$L__BB0_5:
	setp.eq.s32 	%p5, %r2, 0;
	@%p5 bra 	$L__BB0_14;
	and.b32  	%r8, %r17, 7;
	setp.lt.u32 	%p6, %r2, 8;
	@%p6 bra 	$L__BB0_8;
	cvt.u64.u32 	%rd13, %r27;
	add.s64 	%rd14, %rd13, %rd2;
	shl.b64 	%rd15, %rd14, 2;
	add.s64 	%rd16, %rd1, %rd15;
	ld.global.f32 	%f50, [%rd16];
	fma.rn.f32 	%f51, %f50, %f50, %f82;
	ld.global.f32 	%f52, [%rd16+4];
	fma.rn.f32 	%f53, %f52, %f52, %f51;
	ld.global.f32 	%f54, [%rd16+8];
	fma.rn.f32 	%f55, %f54, %f54, %f53;
	ld.global.f32 	%f56, [%rd16+12];
	fma.rn.f32 	%f57, %f56, %f56, %f55;
	ld.global.f32 	%f58, [%rd16+16];
	fma.rn.f32 	%f59, %f58, %f58, %f57;
	ld.global.f32 	%f60, [%rd16+20];
	fma.rn.f32 	%f61, %f60, %f60, %f59;
	ld.global.f32 	%f62, [%rd16+24];
	fma.rn.f32 	%f63, %f62, %f62, %f61;
	ld.global.f32 	%f64, [%rd16+28];
	fma.rn.f32 	%f82, %f64, %f64, %f63;
	add.s32 	%r27, %r27, 8;
$L__BB0_8:
	setp.eq.s32 	%p7, %r8, 0;
	@%p7 bra 	$L__BB0_14;
	and.b32  	%r11, %r17, 3;
	setp.lt.u32 	%p8, %r8, 4;
	@%p8 bra 	$L__BB0_11;
	cvt.u64.u32 	%rd17, %r27;
	add.s64 	%rd18, %rd17, %rd2;
	shl.b64 	%rd19, %rd18, 2;
	add.s64 	%rd20, %rd1, %rd19;
	ld.global.f32 	%f66, [%rd20];
	fma.rn.f32 	%f67, %f66, %f66, %f82;
	ld.global.f32 	%f68, [%rd20+4];
	fma.rn.f32 	%f69, %f68, %f68, %f67;
	ld.global.f32 	%f70, [%rd20+8];
	fma.rn.f32 	%f71, %f70, %f70, %f69;
	ld.global.f32 	%f72, [%rd20+12];
	fma.rn.f32 	%f82, %f72, %f72, %f71;
	add.s32 	%r27, %r27, 4;
$L__BB0_11:
	setp.eq.s32 	%p9, %r11, 0;
	@%p9 bra 	$L__BB0_14;
	cvt.u64.u32 	%rd21, %r27;
	add.s64 	%rd22, %rd2, %rd21;
	shl.b64 	%rd23, %rd22, 2;
	add.s64 	%rd28, %rd1, %rd23;
	neg.s32 	%r29, %r11;
$L__BB0_13:
	.pragma "nounroll";
	ld.global.f32 	%f73, [%rd28];
	fma.rn.f32 	%f82, %f73, %f73, %f82;
	add.s64 	%rd28, %rd28, 4;
	add.s32 	%r29, %r29, 1;
	setp.ne.s32 	%p10, %r29, 0;
	@%p10 bra 	$L__BB0_13;
$L__BB0_14:
	cvta.to.global.u64 	%rd24, %rd9;
	mul.wide.s32 	%rd25, %r1, 4;
	add.s64 	%rd26, %rd24, %rd25;
	st.global.f32 	[%rd26], %f82;
$L__BB0_15:
	ret;

}
	// .globl	_Z10gpuFindMaxiPfiPi
.visible .entry _Z10gpuFindMaxiPfiPi(
	.param .u32 _Z10gpuFindMaxiPfiPi_param_0,
	.param .u64 .ptr .align 1 _Z10gpuFindMaxiPfiPi_param_1,
	.param .u32 _Z10gpuFindMaxiPfiPi_param_2,
	.param .u64 .ptr .align 1 _Z10gpuFindMaxiPfiPi_param_3
)
{
	.reg .pred 	%p<50>;
	.reg .b32 	%r<131>;
	.reg .b32 	%f<61>;
	.reg .b64 	%rd<75>;
	// demoted variable
	.shared .align 4 .b8 _ZZ10gpuFindMaxiPfiPiE11maxIndicies[2048];
	ld.param.u32 	%r44, [_Z10gpuFindMaxiPfiPi_param_0];
	ld.param.u64 	%rd3, [_Z10gpuFindMaxiPfiPi_param_1];
	ld.param.u32 	%r45, [_Z10gpuFindMaxiPfiPi_param_2];
	ld.param.u64 	%rd2, [_Z10gpuFindMaxiPfiPi_param_3];
	cvta.to.global.u64 	%rd1, %rd3;
	mov.u32 	%r1, %tid.x;
	mul.lo.s32 	%r129, %r45, %r1;
	shl.b32 	%r46, %r1, 2;
	mov.u32 	%r47, _ZZ10gpuFindMaxiPfiPiE11maxIndicies;
	add.s32 	%r3, %r47, %r46;
	mov.b32 	%r48, -1;
	st.shared.u32 	[%r3], %r48;
	setp.ge.s32 	%p1, %r129, %r44;
	@%p1 bra 	$L__BB1_23;
	add.s32 	%r121, %r129, 1;
	setp.lt.s32 	%p2, %r45, 2;
	setp.ge.s32 	%p3, %r121, %r44;
	or.pred  	%p4, %p2, %p3;
	@%p4 bra 	$L__BB1_15;
	add.s32 	%r50, %r129, %r45;
	min.s32 	%r51, %r50, %r44;
	add.s32 	%r52, %r129, 2;
	max.s32 	%r53, %r51, %r52;
	not.b32 	%r54, %r129;
	add.s32 	%r5, %r53, %r54;
	sub.s32 	%r55, %r53, %r129;
	add.s32 	%r56, %r55, -2;
	and.b32  	%r6, %r5, 15;
	setp.lt.u32 	%p5, %r56, 15;
	@%p5 bra 	$L__BB1_6;
	add.s32 	%r115, %r129, 8;
	and.b32  	%r57, %r5, -16;
	neg.s32 	%r114, %r57;
$L__BB1_4:
	.pragma "nounroll";
	add.s32 	%r58, %r115, -7;
	mul.wide.s32 	%rd4, %r58, 4;
	add.s64 	%rd5, %rd1, %rd4;
	ld.global.f32 	%f1, [%rd5];
	mul.wide.s32 	%rd6, %r129, 4;
	add.s64 	%rd7, %rd1, %rd6;
	ld.global.f32 	%f2, [%rd7];
	setp.gt.f32 	%p6, %f1, %f2;
	selp.b32 	%r59, %r58, %r129, %p6;
	add.s32 	%r60, %r115, -6;
	ld.global.f32 	%f3, [%rd5+4];
	mul.wide.s32 	%rd8, %r59, 4;
	add.s64 	%rd9, %rd1, %rd8;
	ld.global.f32 	%f4, [%rd9];
	setp.gt.f32 	%p7, %f3, %f4;
	selp.b32 	%r61, %r60, %r59, %p7;
	add.s32 	%r62, %r115, -5;
	ld.global.f32 	%f5, [%rd5+8];
	mul.wide.s32 	%rd10, %r61, 4;
	add.s64 	%rd11, %rd1, %rd10;
	ld.global.f32 	%f6, [%rd11];
	setp.gt.f32 	%p8, %f5, %f6;
	selp.b32 	%r63, %r62, %r61, %p8;
	add.s32 	%r64, %r115, -4;
	ld.global.f32 	%f7, [%rd5+12];
	mul.wide.s32 	%rd12, %r63, 4;
	add.s64 	%rd13, %rd1, %rd12;
	ld.global.f32 	%f8, [%rd13];
	setp.gt.f32 	%p9, %f7, %f8;
	selp.b32 	%r65, %r64, %r63, %p9;
	add.s32 	%r66, %r115, -3;
	ld.global.f32 	%f9, [%rd5+16];
	mul.wide.s32 	%rd14, %r65, 4;
	add.s64 	%rd15, %rd1, %rd14;
	ld.global.f32 	%f10, [%rd15];
	setp.gt.f32 	%p10, %f9, %f10;
	selp.b32 	%r67, %r66, %r65, %p10;
	add.s32 	%r68, %r115, -2;
	ld.global.f32 	%f11, [%rd5+20];
	mul.wide.s32 	%rd16, %r67, 4;
	add.s64 	%rd17, %rd1, %rd16;
	ld.global.f32 	%f12, [%rd17];
	setp.gt.f32 	%p11, %f11, %f12;
	selp.b32 	%r69, %r68, %r67, %p11;
	add.s32 	%r70, %r115, -1;
	ld.global.f32 	%f13, [%rd5+24];
	mul.wide.s32 	%rd18, %r69, 4;
	add.s64 	%rd19, %rd1, %rd18;
	ld.global.f32 	%f14, [%rd19];
	setp.gt.f32 	%p12, %f13, %f14;
	selp.b32 	%r71, %r70, %r69, %p12;
	add.s32 	%r72, %r115, 8;
	ld.global.f32 	%f15, [%rd5+28];
	mul.wide.s32 	%rd20, %r71, 4;
	add.s64 	%rd21, %rd1, %rd20;
	ld.global.f32 	%f16, [%rd21];
	setp.gt.f32 	%p13, %f15, %f16;
	selp.b32 	%r73, %r115, %r71, %p13;
	add.s32 	%r74, %r115, 1;
	ld.global.f32 	%f17, [%rd5+32];
	mul.wide.s32 	%rd22, %r73, 4;
	add.s64 	%rd23, %rd1, %rd22;
	ld.global.f32 	%f18, [%rd23];
	setp.gt.f32 	%p14, %f17, %f18;
	selp.b32 	%r75, %r74, %r73, %p14;
	add.s32 	%r76, %r115, 2;
	ld.global.f32 	%f19, [%rd5+36];
	mul.wide.s32 	%rd24, %r75, 4;
	add.s64 	%rd25, %rd1, %rd24;
	ld.global.f32 	%f20, [%rd25];
	setp.gt.f32 	%p15, %f19, %f20;
	selp.b32 	%r77, %r76, %r75, %p15;
	add.s32 	%r78, %r115, 3;
	ld.global.f32 	%f21, [%rd5+40];
	mul.wide.s32 	%rd26, %r77, 4;
	add.s64 	%rd27, %rd1, %rd26;
	ld.global.f32 	%f22, [%rd27];
	setp.gt.f32 	%p16, %f21, %f22;
	selp.b32 	%r79, %r78, %r77, %p16;
	add.s32 	%r80, %r115, 4;
	ld.global.f32 	%f23, [%rd5+44];
	mul.wide.s32 	%rd28, %r79, 4;
	add.s64 	%rd29, %rd1, %rd28;
	ld.global.f32 	%f24, [%rd29];
	setp.gt.f32 	%p17, %f23, %f24;
	selp.b32 	%r81, %r80, %r79, %p17;
	add.s32 	%r82, %r115, 5;
	ld.global.f32 	%f25, [%rd5+48];
	mul.wide.s32 	%rd30, %r81, 4;
	add.s64 	%rd31, %rd1, %rd30;
	ld.global.f32 	%f26, [%rd31];
	setp.gt.f32 	%p18, %f25, %f26;
	selp.b32 	%r83, %r82, %r81, %p18;
	add.s32 	%r84, %r115, 6;
	ld.global.f32 	%f27, [%rd5+52];
	mul.wide.s32 	%rd32, %r83, 4;
	add.s64 	%rd33, %rd1, %rd32;
	ld.global.f32 	%f28, [%rd33];
	setp.gt.f32 	%p19, %f27, %f28;
	selp.b32 	%r85, %r84, %r83, %p19;
	add.s32 	%r86, %r115, 7;
	ld.global.f32 	%f29, [%rd5+56];
	mul.wide.s32 	%rd34, %r85, 4;
	add.s64 	%rd35, %rd1, %rd34;
	ld.global.f32 	%f30, [%rd35];
	setp.gt.f32 	%p20, %f29, %f30;
	selp.b32 	%r87, %r86, %r85, %p20;
	ld.global.f32 	%f31, [%rd5+60];
	mul.wide.s32 	%rd36, %r87, 4;
	add.s64 	%rd37, %rd1, %rd36;
	ld.global.f32 	%f32, [%rd37];
	setp.gt.f32 	%p21, %f31, %f32;
	selp.b32 	%r129, %r72, %r87, %p21;
	add.s32 	%r115, %r115, 16;
	add.s32 	%r114, %r114, 16;
	setp.ne.s32 	%p22, %r114, 0;
	@%p22 bra 	$L__BB1_4;
	add.s32 	%r121, %r115, -7;
$L__BB1_6:
	setp.eq.s32 	%p23, %r6, 0;
	@%p23 bra 	$L__BB1_15;
	and.b32  	%r19, %r5, 7;
	setp.lt.u32 	%p24, %r6, 8;
	@%p24 bra 	$L__BB1_9;
	mul.wide.s32 	%rd38, %r121, 4;
	add.s64 	%rd39, %rd1, %rd38;
	ld.global.f32 	%f33, [%rd39];
	mul.wide.s32 	%rd40, %r129, 4;
	add.s64 	%rd41, %rd1, %rd40;
	ld.global.f32 	%f34, [%rd41];
	setp.gt.f32 	%p25, %f33, %f34;
	selp.b32 	%r89, %r121, %r129, %p25;
	add.s32 	%r90, %r121, 1;
	ld.global.f32 	%f35, [%rd39+4];
	mul.wide.s32 	%rd42, %r89, 4;
	add.s64 	%rd43, %rd1, %rd42;
	ld.global.f32 	%f36, [%rd43];
	setp.gt.f32 	%p26, %f35, %f36;
	selp.b32 	%r91, %r90, %r89, %p26;
	add.s32 	%r92, %r121, 2;
	ld.global.f32 	%f37, [%rd39+8];
	mul.wide.s32 	%rd44, %r91, 4;
	add.s64 	%rd45, %rd1, %rd44;
	ld.global.f32 	%f38, [%rd45];
	setp.gt.f32 	%p27, %f37, %f38;
	selp.b32 	%r93, %r92, %r91, %p27;
	add.s32 	%r94, %r121, 3;
	ld.global.f32 	%f39, [%rd39+12];
	mul.wide.s32 	%rd46, %r93, 4;
	add.s64 	%rd47, %rd1, %rd46;
	ld.global.f32 	%f40, [%rd47];
	setp.gt.f32 	%p28, %f39, %f40;
	selp.b32 	%r95, %r94, %r93, %p28;
	add.s32 	%r96, %r121, 4;
	ld.global.f32 	%f41, [%rd39+16];
	mul.wide.s32 	%rd48, %r95, 4;
	add.s64 	%rd49, %rd1, %rd48;
	ld.global.f32 	%f42, [%rd49];
	setp.gt.f32 	%p29, %f41, %f42;
	selp.b32 	%r97, %r96, %r95, %p29;
	add.s32 	%r98, %r121, 5;
	ld.global.f32 	%f43, [%rd39+20];
	mul.wide.s32 	%rd50, %r97, 4;
	add.s64 	%rd51, %rd1, %rd50;
	ld.global.f32 	%f44, [%rd51];
	setp.gt.f32 	%p30, %f43, %f44;
	selp.b32 	%r99, %r98, %r97, %p30;
	add.s32 	%r100, %r121, 6;
	ld.global.f32 	%f45, [%rd39+24];
	mul.wide.s32 	%rd52, %r99, 4;
	add.s64 	%rd53, %rd1, %rd52;
	ld.global.f32 	%f46, [%rd53];
	setp.gt.f32 	%p31, %f45, %f46;
	selp.b32 	%r101, %r100, %r99, %p31;
	add.s32 	%r102, %r121, 7;
	ld.global.f32 	%f47, [%rd39+28];
	mul.wide.s32 	%rd54, %r101, 4;
	add.s64 	%rd55, %rd1, %rd54;
	ld.global.f32 	%f48, [%rd55];
	setp.gt.f32 	%p32, %f47, %f48;
	selp.b32 	%r129, %r102, %r101, %p32;
	add.s32 	%r121, %r121, 8;
$L__BB1_9:
	setp.eq.s32 	%p33, %r19, 0;
	@%p33 bra 	$L__BB1_15;
	and.b32  	%r25, %r5, 3;
	setp.lt.u32 	%p34, %r19, 4;
	@%p34 bra 	$L__BB1_12;
	mul.wide.s32 	%rd56, %r121, 4;
	add.s64 	%rd57, %rd1, %rd56;
	ld.global.f32 	%f49, [%rd57];
	mul.wide.s32 	%rd58, %r129, 4;
	add.s64 	%rd59, %rd1, %rd58;
	ld.global.f32 	%f50, [%rd59];
	setp.gt.f32 	%p35, %f49, %f50;
	selp.b32 	%r104, %r121, %r129, %p35;
	add.s32 	%r105, %r121, 1;
	ld.global.f32 	%f51, [%rd57+4];
	mul.wide.s32 	%rd60, %r104, 4;
	add.s64 	%rd61, %rd1, %rd60;
	ld.global.f32 	%f52, [%rd61];
	setp.gt.f32 	%p36, %f51, %f52;
	selp.b32 	%r106, %r105, %r104, %p36;
	add.s32 	%r107, %r121, 2;
	ld.global.f32 	%f53, [%rd57+8];
	mul.wide.s32 	%rd62, %r106, 4;
	add.s64 	%rd63, %rd1, %rd62;
	ld.global.f32 	%f54, [%rd63];
	setp.gt.f32 	%p37, %f53, %f54;
	selp.b32 	%r108, %r107, %r106, %p37;
	add.s32 	%r109, %r121, 3;
	ld.global.f32 	%f55, [%rd57+12];
	mul.wide.s32 	%rd64, %r108, 4;
	add.s64 	%rd65, %rd1, %rd64;
	ld.global.f32 	%f56, [%rd65];
	setp.gt.f32 	%p38, %f55, %f56;
	selp.b32 	%r129, %r109, %r108, %p38;
	add.s32 	%r121, %r121, 4;
$L__BB1_12:
	setp.eq.s32 	%p39, %r25, 0;
	@%p39 bra 	$L__BB1_15;
	neg.s32 	%r126, %r25;
$L__BB1_14:
	.pragma "nounroll";
	mul.wide.s32 	%rd66, %r121, 4;
	add.s64 	%rd67, %rd1, %rd66;
	ld.global.f32 	%f57, [%rd67];
	mul.wide.s32 	%rd68, %r129, 4;
	add.s64 	%rd69, %rd1, %rd68;
	ld.global.f32 	%f58, [%rd69];
	setp.gt.f32 	%p40, %f57, %f58;
	selp.b32 	%r129, %r121, %r129, %p40;
	add.s32 	%r121, %r121, 1;
	add.s32 	%r126, %r126, 1;
	setp.ne.s32 	%p41, %r126, 0;
	@%p41 bra 	$L__BB1_14;
$L__BB1_15:
	st.shared.u32 	[%r3], %r129;
	bar.sync 	0;
	mov.u32 	%r130, %ntid.x;
	setp.lt.u32 	%p42, %r130, 2;
	@%p42 bra 	$L__BB1_21;
$L__BB1_16:
	mov.u32 	%r40, %r130;
	shr.u32 	%r130, %r40, 1;
	setp.ge.u32 	%p43, %r1, %r130;
	@%p43 bra 	$L__BB1_20;
	ld.shared.u32 	%r42, [%r3];
	shl.b32 	%r110, %r130, 2;
	add.s32 	%r111, %r3, %r110;
	ld.shared.u32 	%r112, [%r111];
	setp.eq.s32 	%p44, %r42, -1;
	setp.eq.s32 	%p45, %r112, -1;
	or.pred  	%p46, %p44, %p45;
	@%p46 bra 	$L__BB1_20;
	mul.wide.s32 	%rd70, %r42, 4;
	add.s64 	%rd71, %rd1, %rd70;
	ld.global.f32 	%f59, [%rd71];
	mul.wide.s32 	%rd72, %r112, 4;
	add.s64 	%rd73, %rd1, %rd72;
	ld.global.f32 	%f60, [%rd73];
	setp.geu.f32 	%p47, %f59, %f60;
	@%p47 bra 	$L__BB1_20;
	st.shared.u32 	[%r3], %r112;
$L__BB1_20:
	bar.sync 	0;
	setp.gt.u32 	%p48, %r40, 3;
	@%p48 bra 	$L__BB1_16;
$L__BB1_21:
	setp.ne.s32 	%p49, %r1, 0;
	@%p49 bra 	$L__BB1_23;
	ld.shared.u32 	%r113, [_ZZ10gpuFindMaxiPfiPiE11maxIndicies];
	cvta.to.global.u64 	%rd74, %rd2;
	st.global.u32 	[%rd74], %r113;
$L__BB1_23:
	ret;

}
	// .globl	_Z10gpuSwapColiPfiPiS0_
.visible .entry _Z10gpuSwapColiPfiPiS0_(
	.param .u32 _Z10gpuSwapColiPfiPiS0__param_0,
	.param .u64 .ptr .align 1 _Z10gpuSwapColiPfiPiS0__param_1,
	.param .u32 _Z10gpuSwapColiPfiPiS0__param_2,
	.param .u64 .ptr .align 1 _Z10gpuSwapColiPfiPiS0__param_3,
	.param .u64 .ptr .align 1 _Z10gpuSwapColiPfiPiS0__param_4
)
{
	.reg .pred 	%p<3>;
	.reg .b32 	%r<14>;
	.reg .b32 	%f<3>;
	.reg .b64 	%rd<15>;

	ld.param.u32 	%r5, [_Z10gpuSwapColiPfiPiS0__param_0];
	ld.param.u64 	%rd1, [_Z10gpuSwapColiPfiPiS0__param_1];
	ld.param.u32 	%r6, [_Z10gpuSwapColiPfiPiS0__param_2];
	ld.param.u64 	%rd2, [_Z10gpuSwapColiPfiPiS0__param_3];
	ld.param.u64 	%rd3, [_Z10gpuSwapColiPfiPiS0__param_4];
	mov.u32 	%r1, %ctaid.x;
	mov.u32 	%r7, %ntid.x;
	mov.u32 	%r2, %tid.x;
	mad.lo.s32 	%r3, %r1, %r7, %r2;
	setp.ge.s32 	%p1, %r3, %r5;
	@%p1 bra 	$L__BB2_3;
	cvta.to.global.u64 	%rd4, %rd2;
	cvta.to.global.u64 	%rd5, %rd1;
	ld.global.u32 	%r4, [%rd4];
	add.s32 	%r8, %r4, %r6;
	mad.lo.s32 	%r9, %r6, %r5, %r3;
	mul.wide.s32 	%rd6, %r9, 4;
	add.s64 	%rd7, %rd5, %rd6;
	ld.global.f32 	%f1, [%rd7];
	mad.lo.s32 	%r10, %r8, %r5, %r3;
	mul.wide.s32 	%rd8, %r10, 4;
	add.s64 	%rd9, %rd5, %rd8;
	ld.global.f32 	%f2, [%rd9];
	st.global.f32 	[%rd7], %f2;
	st.global.f32 	[%rd9], %f1;
	or.b32  	%r11, %r1, %r2;
	setp.ne.s32 	%p2, %r11, 0;
	@%p2 bra 	$L__BB2_3;
	cvta.to.global.u64 	%rd10, %rd3;
	mul.wide.s32 	%rd11, %r6, 4;
	add.s64 	%rd12, %rd10, %rd11;
	ld.global.u32 	%r12, [%rd12];
	mul.wide.s32 	%rd13, %r4, 4;
	add.s64 	%rd14, %rd12, %rd13;
	ld.global.u32 	%r13, [%rd14];
	st.global.u32 	[%rd12], %r13;
	st.global.u32 	[%rd14], %r12;
$L__BB2_3:
	ret;

}
	// .globl	_Z11makeHVectoriPfS_
.visible .entry _Z11makeHVectoriPfS_(
	.param .u32 _Z11makeHVectoriPfS__param_0,
	.param .u64 .ptr .align 1 _Z11makeHVectoriPfS__param_1,
	.param .u64 .ptr .align 1 _Z11makeHVectoriPfS__param_2
)
{
	.reg .pred 	%p<21>;
	.reg .b32 	%r<52>;
	.reg .b32 	%f<54>;
	.reg .b64 	%rd<35>;
	// demoted variable
	.shared .align 4 .f32 _ZZ11makeHVectoriPfS_E4beta;
	// demoted variable
	.shared .align 4 .b8 _ZZ11makeHVectoriPfS_E4sums[2048];
	ld.param.u32 	%r23, [_Z11makeHVectoriPfS__param_0];
	ld.param.u64 	%rd21, [_Z11makeHVectoriPfS__param_1];
	ld.param.u64 	%rd22, [_Z11makeHVectoriPfS__param_2];
	cvta.to.global.u64 	%rd1, %rd22;
	cvta.to.global.u64 	%rd2, %rd21;
	mov.u32 	%r51, %tid.x;
	setp.ge.u32 	%p1, %r51, %r23;
	@%p1 bra 	$L__BB3_25;
	setp.ge.s32 	%p2, %r51, %r23;
	mov.f32 	%f52, 0f00000000;
	@%p2 bra 	$L__BB3_12;
	not.b32 	%r24, %r51;
	add.s32 	%r2, %r23, %r24;
	and.b32  	%r25, %r2, 1536;
	setp.eq.s32 	%p3, %r25, 1536;
	mov.f32 	%f52, 0f00000000;
	mov.u32 	%r46, %r51;
	@%p3 bra 	$L__BB3_7;
	mul.wide.u32 	%rd23, %r51, 4;
	add.s64 	%rd30, %rd1, %rd23;
	add.s64 	%rd29, %rd2, %rd23;
	shr.u32 	%r26, %r2, 9;
	add.s32 	%r27, %r26, 1;
	and.b32  	%r28, %r27, 3;
	neg.s32 	%r44, %r28;
	mov.f32 	%f52, 0f00000000;
	mov.u32 	%r46, %r51;
$L__BB3_4:
	.pragma "nounroll";
	or.b32  	%r29, %r46, %r51;
	setp.eq.s32 	%p4, %r29, 0;
	@%p4 bra 	$L__BB3_6;
	ld.global.f32 	%f16, [%rd29];
	st.global.f32 	[%rd30], %f16;
	fma.rn.f32 	%f52, %f16, %f16, %f52;
$L__BB3_6:
	add.s32 	%r46, %r46, 512;
	add.s64 	%rd30, %rd30, 2048;
	add.s64 	%rd29, %rd29, 2048;
	add.s32 	%r44, %r44, 1;
	setp.ne.s32 	%p5, %r44, 0;
	@%p5 bra 	$L__BB3_4;
$L__BB3_7:
	setp.lt.u32 	%p6, %r2, 1536;
	@%p6 bra 	$L__BB3_12;
	mul.wide.u32 	%rd24, %r46, 4;
	add.s64 	%rd25, %rd24, 4096;
	add.s64 	%rd32, %rd2, %rd25;
	add.s64 	%rd31, %rd1, %rd25;
$L__BB3_9:
	or.b32  	%r30, %r46, %r51;
	setp.eq.s32 	%p7, %r30, 0;
	@%p7 bra 	$L__BB3_11;
	ld.global.f32 	%f17, [%rd32+-4096];
	st.global.f32 	[%rd31+-4096], %f17;
	fma.rn.f32 	%f52, %f17, %f17, %f52;
$L__BB3_11:
	ld.global.f32 	%f18, [%rd32+-2048];
	st.global.f32 	[%rd31+-2048], %f18;
	fma.rn.f32 	%f19, %f18, %f18, %f52;
	ld.global.f32 	%f20, [%rd32];
	st.global.f32 	[%rd31], %f20;
	fma.rn.f32 	%f21, %f20, %f20, %f19;
	ld.global.f32 	%f22, [%rd32+2048];
	st.global.f32 	[%rd31+2048], %f22;
	fma.rn.f32 	%f52, %f22, %f22, %f21;
	add.s32 	%r46, %r46, 2048;
	add.s64 	%rd32, %rd32, 8192;
	add.s64 	%rd31, %rd31, 8192;
	setp.lt.s32 	%p8, %r46, %r23;
	@%p8 bra 	$L__BB3_9;
$L__BB3_12:
	shl.b32 	%r31, %r51, 2;
	mov.u32 	%r32, _ZZ11makeHVectoriPfS_E4sums;
	add.s32 	%r11, %r32, %r31;
	st.shared.f32 	[%r11], %f52;
	bar.sync 	0;
	mov.u32 	%r48, %ntid.x;
	setp.lt.u32 	%p9, %r48, 2;
	@%p9 bra 	$L__BB3_16;
$L__BB3_13:
	shr.u32 	%r14, %r48, 1;
	add.s32 	%r34, %r14, %r51;
	setp.ge.u32 	%p10, %r51, %r14;
	setp.ge.s32 	%p11, %r34, %r23;
	or.pred  	%p12, %p10, %p11;
	@%p12 bra 	$L__BB3_15;
	shl.b32 	%r35, %r14, 2;
	add.s32 	%r36, %r11, %r35;
	ld.shared.f32 	%f23, [%r36];
	ld.shared.f32 	%f24, [%r11];
	add.f32 	%f25, %f23, %f24;
	st.shared.f32 	[%r11], %f25;
$L__BB3_15:
	bar.sync 	0;
	setp.gt.u32 	%p13, %r48, 3;
	mov.u32 	%r48, %r14;
	@%p13 bra 	$L__BB3_13;
$L__BB3_16:
	setp.ne.s32 	%p14, %r51, 0;
	@%p14 bra 	$L__BB3_18;
	ld.global.f32 	%f26, [%rd2];
	ld.shared.f32 	%f27, [_ZZ11makeHVectoriPfS_E4sums];
	fma.rn.f32 	%f28, %f26, %f26, %f27;
	sqrt.rn.f32 	%f29, %f28;
	setp.gt.f32 	%p15, %f26, 0f00000000;
	neg.f32 	%f30, %f29;
	selp.f32 	%f31, %f29, %f30, %p15;
	add.f32 	%f32, %f26, %f31;
	st.global.f32 	[%rd1], %f32;
	fma.rn.f32 	%f33, %f32, %f32, %f27;
	mov.f32 	%f34, 0f40000000;
	div.rn.f32 	%f35, %f34, %f33;
	sqrt.rn.f32 	%f36, %f35;
	st.shared.f32 	[_ZZ11makeHVectoriPfS_E4beta], %f36;
$L__BB3_18:
	setp.ge.s32 	%p16, %r51, %r23;
	bar.sync 	0;
	@%p16 bra 	$L__BB3_25;
	ld.shared.f32 	%f11, [_ZZ11makeHVectoriPfS_E4beta];
	not.b32 	%r37, %r51;
	add.s32 	%r15, %r23, %r37;
	and.b32  	%r38, %r15, 1536;
	setp.eq.s32 	%p17, %r38, 1536;
	@%p17 bra 	$L__BB3_22;
	shr.u32 	%r39, %r15, 9;
	add.s32 	%r40, %r39, 1;
	and.b32  	%r41, %r40, 3;
	mul.wide.u32 	%rd26, %r51, 4;
	add.s64 	%rd33, %rd1, %rd26;
	neg.s32 	%r49, %r41;
	shl.b32 	%r42, %r40, 9;
	and.b32  	%r43, %r42, 1536;
	add.s32 	%r51, %r51, %r43;
$L__BB3_21:
	.pragma "nounroll";
	ld.global.f32 	%f37, [%rd33];
	mul.f32 	%f38, %f11, %f37;
	st.global.f32 	[%rd33], %f38;
	add.s64 	%rd33, %rd33, 2048;
	add.s32 	%r49, %r49, 1;
	setp.ne.s32 	%p18, %r49, 0;
	@%p18 bra 	$L__BB3_21;
$L__BB3_22:
	setp.lt.u32 	%p19, %r15, 1536;
	@%p19 bra 	$L__BB3_25;
	mul.wide.u32 	%rd27, %r51, 4;
	add.s64 	%rd28, %rd27, %rd1;
	add.s64 	%rd34, %rd28, 4096;
$L__BB3_24:
	ld.global.f32 	%f39, [%rd34+-4096];
	mul.f32 	%f40, %f11, %f39;
	st.global.f32 	[%rd34+-4096], %f40;
	ld.global.f32 	%f41, [%rd34+-2048];
	mul.f32 	%f42, %f11, %f41;
	st.global.f32 	[%rd34+-2048], %f42;
	ld.global.f32 	%f43, [%rd34];
	mul.f32 	%f44, %f11, %f43;
	st.global.f32 	[%rd34], %f44;
	ld.global.f32 	%f45, [%rd34+2048];
	mul.f32 	%f46, %f11, %f45;
	st.global.f32 	[%rd34+2048], %f46;
	add.s32 	%r51, %r51, 2048;
	add.s64 	%rd34, %rd34, 8192;
	setp.lt.s32 	%p20, %r51, %r23;
	@%p20 bra 	$L__BB3_24;
$L__BB3_25:
	ret;

}
	// .globl	_Z13UpdateHHNormsiPfS_
.visible .entry _Z13UpdateHHNormsiPfS_(
	.param .u32 _Z13UpdateHHNormsiPfS__param_0,
	.param .u64 .ptr .align 1 _Z13UpdateHHNormsiPfS__param_1,
	.param .u64 .ptr .align 1 _Z13UpdateHHNormsiPfS__param_2
)
{
	.reg .pred 	%p<2>;
	.reg .b32 	%r<6>;
	.reg .b32 	%f<5>;
	.reg .b64 	%rd<8>;

	ld.param.u32 	%r2, [_Z13UpdateHHNormsiPfS__param_0];
	ld.param.u64 	%rd1, [_Z13UpdateHHNormsiPfS__param_1];
	ld.param.u64 	%rd2, [_Z13UpdateHHNormsiPfS__param_2];
	mov.u32 	%r3, %tid.x;
	mov.u32 	%r4, %ctaid.x;
	mov.u32 	%r5, %ntid.x;
	mad.lo.s32 	%r1, %r4, %r5, %r3;
	setp.ge.s32 	%p1, %r1, %r2;
	@%p1 bra 	$L__BB4_2;
	cvta.to.global.u64 	%rd3, %rd1;
	cvta.to.global.u64 	%rd4, %rd2;
	mul.wide.s32 	%rd5, %r1, 4;
	add.s64 	%rd6, %rd3, %rd5;
	ld.global.f32 	%f1, [%rd6];
	mul.f32 	%f2, %f1, %f1;
	add.s64 	%rd7, %rd4, %rd5;
	ld.global.f32 	%f3, [%rd7];
	sub.f32 	%f4, %f3, %f2;
	st.global.f32 	[%rd7], %f4;
$L__BB4_2:
	ret;

}


// ===== COMPILED SASS (sm_100) =====

	.target	sm_100

	.elftype	@"ET_EXEC"


//--------------------- .note.nv.tkinfo           --------------------------
	.section	.note.nv.tkinfo,"",@"SHT_NOTE"
	.sectionflags	@"SHF_NOTE_NV_TKINFO"
	.tkinfo
        /*0018*/ 	.word	0x00000002
        /*0030*/ 	.string	""
        /*0030*/ 	.string	"ptxas"
        /*0030*/ 	.string	"Cuda compilation tools, release 13.0, V13.0.88"
        /*0030*/ 	.string	"Build cuda_13.0.r13.0/compiler.36424714_0"
        /*0030*/ 	.string	"-arch sm_100 -m 64 "



//--------------------- .note.nv.cuinfo           --------------------------
	.section	.note.nv.cuinfo,"",@"SHT_NOTE"
	.sectionflags	@"SHF_NOTE_NV_CUINFO"
        /*0018*/ 	.short	0x0002
        /*001a*/ 	.short	0x0064
        /*001c*/ 	.short	0x0082
	.zero		2


//--------------------- .nv.info                  --------------------------
	.section	.nv.info,"",@"SHT_CUDA_INFO"
	.align	4


	//----- nvinfo : EIATTR_REGCOUNT
	.align		4
        /*0000*/ 	.byte	0x04, 0x2f
        /*0002*/ 	.short	(.L_1 - .L_0)
	.align		4
.L_0:
        /*0004*/ 	.word	index@(_Z11getColNormsiiPfiS_)
        /*0008*/ 	.word	0x00000020


	//----- nvinfo : EIATTR_FRAME_SIZE
	.align		4
.L_1:
        /*000c*/ 	.byte	0x04, 0x11
        /*000e*/ 	.short	(.L_3 - .L_2)
	.align		4
.L_2:
        /*0010*/ 	.word	index@(_Z11getColNormsiiPfiS_)
        /*0014*/ 	.word	0x00000000


	//----- nvinfo : EIATTR_REGCOUNT
	.align		4
.L_3:
        /*0018*/ 	.byte	0x04, 0x2f
        /*001a*/ 	.short	(.L_5 - .L_4)
	.align		4
.L_4:
        /*001c*/ 	.word	index@(_Z10gpuFindMaxiPfiPi)
        /*0020*/ 	.word	0x00000016


	//----- nvinfo : EIATTR_FRAME_SIZE
	.align		4
.L_5:
        /*0024*/ 	.byte	0x04, 0x11
        /*0026*/ 	.short	(.L_7 - .L_6)
	.align		4
.L_6:
        /*0028*/ 	.word	index@(_Z10gpuFindMaxiPfiPi)
        /*002c*/ 	.word	0x00000000


	//----- nvinfo : EIATTR_REGCOUNT
	.align		4
.L_7:
        /*0030*/ 	.byte	0x04, 0x2f
        /*0032*/ 	.short	(.L_9 - .L_8)
	.align		4
.L_8:
        /*0034*/ 	.word	index@(_Z10gpuSwapColiPfiPiS0_)
        /*0038*/ 	.word	0x00000014


	//----- nvinfo : EIATTR_FRAME_SIZE
	.align		4
.L_9:
        /*003c*/ 	.byte	0x04, 0x11
        /*003e*/ 	.short	(.L_11 - .L_10)
	.align		4
.L_10:
        /*0040*/ 	.word	index@(_Z10gpuSwapColiPfiPiS0_)
        /*0044*/ 	.word	0x00000000


	//----- nvinfo : EIATTR_REGCOUNT
	.align		4
.L_11:
        /*0048*/ 	.byte	0x04, 0x2f
        /*004a*/ 	.short	(.L_13 - .L_12)
	.align		4
.L_12:
        /*004c*/ 	.word	index@(_Z11makeHVectoriPfS_)
        /*0050*/ 	.word	0x00000020


	//----- nvinfo : EIATTR_FRAME_SIZE
	.align		4
.L_13:
        /*0054*/ 	.byte	0x04, 0x11
        /*0056*/ 	.short	(.L_15 - .L_14)
	.align		4
.L_14:
        /*0058*/ 	.word	index@($__internal_1_$__cuda_sm3x_div_rn_noftz_f32_slowpath)
        /*005c*/ 	.word	0x00000000


	//----- nvinfo : EIATTR_FRAME_SIZE
	.align		4
.L_15:
        /*0060*/ 	.byte	0x04, 0x11
        /*0062*/ 	.short	(.L_17 - .L_16)
	.align		4
.L_16:
        /*0064*/ 	.word	index@($__internal_0_$__cuda_sm20_sqrt_rn_f32_slowpath)
        /*0068*/ 	.word	0x00000000


	//----- nvinfo : EIATTR_FRAME_SIZE
	.align		4
.L_17:
        /*006c*/ 	.byte	0x04, 0x11
        /*006e*/ 	.short	(.L_19 - .L_18)
	.align		4
.L_18:
        /*0070*/ 	.word	index@(_Z11makeHVectoriPfS_)
        /*0074*/ 	.word	0x00000000


	//----- nvinfo : EIATTR_REGCOUNT
	.align		4
.L_19:
        /*0078*/ 	.byte	0x04, 0x2f
        /*007a*/ 	.short	(.L_21 - .L_20)
	.align		4
.L_20:
        /*007c*/ 	.word	index@(_Z13UpdateHHNormsiPfS_)
        /*0080*/ 	.word	0x0000000a


	//----- nvinfo : EIATTR_FRAME_SIZE
	.align		4
.L_21:
        /*0084*/ 	.byte	0x04, 0x11
        /*0086*/ 	.short	(.L_23 - .L_22)
	.align		4
.L_22:
        /*0088*/ 	.word	index@(_Z13UpdateHHNormsiPfS_)
        /*008c*/ 	.word	0x00000000


	//----- nvinfo : EIATTR_MIN_STACK_SIZE
	.align		4
.L_23:
        /*0090*/ 	.byte	0x04, 0x12
        /*0092*/ 	.short	(.L_25 - .L_24)
	.align		4
.L_24:
        /*0094*/ 	.word	index@(_Z13UpdateHHNormsiPfS_)
        /*0098*/ 	.word	0x00000000


	//----- nvinfo : EIATTR_MIN_STACK_SIZE
	.align		4
.L_25:
        /*009c*/ 	.byte	0x04, 0x12
        /*009e*/ 	.short	(.L_27 - .L_26)
	.align		4
.L_26:
        /*00a0*/ 	.word	index@(_Z11makeHVectoriPfS_)
        /*00a4*/ 	.word	0x00000000


	//----- nvinfo : EIATTR_MIN_STACK_SIZE
	.align		4
.L_27:
        /*00a8*/ 	.byte	0x04, 0x12
        /*00aa*/ 	.short	(.L_29 - .L_28)
	.align		4
.L_28:
        /*00ac*/ 	.word	index@(_Z10gpuSwapColiPfiPiS0_)
        /*00b0*/ 	.word	0x00000000


	//----- nvinfo : EIATTR_MIN_STACK_SIZE
	.align		4
.L_29:
        /*00b4*/ 	.byte	0x04, 0x12
        /*00b6*/ 	.short	(.L_31 - .L_30)
	.align		4
.L_30:
        /*00b8*/ 	.word	index@(_Z10gpuFindMaxiPfiPi)
        /*00bc*/ 	.word	0x00000000


	//----- nvinfo : EIATTR_MIN_STACK_SIZE
	.align		4
.L_31:
        /*00c0*/ 	.byte	0x04, 0x12
        /*00c2*/ 	.short	(.L_33 - .L_32)
	.align		4
.L_32:
        /*00c4*/ 	.word	index@(_Z11getColNormsiiPfiS_)
        /*00c8*/ 	.word	0x00000000
.L_33:


//--------------------- .nv.compat                --------------------------
	.section	.nv.compat,"",@"SHT_CUDA_COMPAT_INFO"
	.align	4
        /*0000*/ 	.byte	0x02, 0x09, 0x00, 0x00, 0x02, 0x02, 0x01, 0x00, 0x02, 0x05, 0x05, 0x00, 0x03, 0x07, 0x01, 0x01
        /*0010*/ 	.byte	0x02, 0x03, 0x00, 0x00, 0x02, 0x06, 0x01, 0x00, 0x04, 0x0b, 0x08, 0x00, 0x01, 0x00, 0x00, 0x00
        /*0020*/ 	.byte	0x00, 0x00, 0x00, 0x00


//--------------------- .nv.info._Z13UpdateHHNormsiPfS_ --------------------------
	.section	.nv.info._Z13UpdateHHNormsiPfS_,"",@"SHT_CUDA_INFO"
	.sectionflags	@""
	.align	4


	//----- nvinfo : EIATTR_CUDA_API_VERSION
	.align		4
        /*0000*/ 	.byte	0x04, 0x37
        /*0002*/ 	.short	(.L_35 - .L_34)
.L_34:
        /*0004*/ 	.word	0x00000082


	//----- nvinfo : EIATTR_KPARAM_INFO
	.align		4
.L_35:
        /*0008*/ 	.byte	0x04, 0x17
        /*000a*/ 	.short	(.L_37 - .L_36)
.L_36:
        /*000c*/ 	.word	0x00000000
        /*0010*/ 	.short	0x0002
        /*0012*/ 	.short	0x0010
        /*0014*/ 	.byte	0x00, 0xf5, 0x21, 0x00


	//----- nvinfo : EIATTR_KPARAM_INFO
	.align		4
.L_37:
        /*0018*/ 	.byte	0x04, 0x17
        /*001a*/ 	.short	(.L_39 - .L_38)
.L_38:
        /*001c*/ 	.word	0x00000000
        /*0020*/ 	.short	0x0001
        /*0022*/ 	.short	0x0008
        /*0024*/ 	.byte	0x00, 0xf5, 0x21, 0x00


	//----- nvinfo : EIATTR_KPARAM_INFO
	.align		4
.L_39:
        /*0028*/ 	.byte	0x04, 0x17
        /*002a*/ 	.short	(.L_41 - .L_40)
.L_40:
        /*002c*/ 	.word	0x00000000
        /*0030*/ 	.short	0x0000
        /*0032*/ 	.short	0x0000
        /*0034*/ 	.byte	0x00, 0xf0, 0x11, 0x00


	//----- nvinfo : EIATTR_SPARSE_MMA_MASK
	.align		4
.L_41:
        /*0038*/ 	.byte	0x03, 0x50
        /*003a*/ 	.short	0x0000


	//----- nvinfo : EIATTR_MAXREG_COUNT
	.align		4
        /*003c*/ 	.byte	0x03, 0x1b
        /*003e*/ 	.short	0x00ff


	//----- nvinfo : EIATTR_MERCURY_ISA_VERSION
	.align		4
        /*0040*/ 	.byte	0x03, 0x5f
        /*0042*/ 	.short	0x0101


	//----- nvinfo : EIATTR_VRC_CTA_INIT_COUNT
	.align		4
        /*0044*/ 	.byte	0x02, 0x4a
	.zero		1
	.zero		1


	//----- nvinfo : EIATTR_EXIT_INSTR_OFFSETS
	.align		4
        /*0048*/ 	.byte	0x04, 0x1c
        /*004a*/ 	.short	(.L_43 - .L_42)


	//   ....[0]....
.L_42:
        /*004c*/ 	.word	0x00000070


	//   ....[1]....
        /*0050*/ 	.word	0x00000110


	//----- nvinfo : EIATTR_CBANK_PARAM_SIZE
	.align		4
.L_43:
        /*0054*/ 	.byte	0x03, 0x19
        /*0056*/ 	.short	0x0018


	//----- nvinfo : EIATTR_PARAM_CBANK
	.align		4
        /*0058*/ 	.byte	0x04, 0x0a
        /*005a*/ 	.short	(.L_45 - .L_44)
	.align		4
.L_44:
        /*005c*/ 	.word	index@(.nv.constant0._Z13UpdateHHNormsiPfS_)
        /*0060*/ 	.short	0x0380
        /*0062*/ 	.short	0x0018


	//----- nvinfo : EIATTR_SW_WAR
	.align		4
.L_45:
        /*0064*/ 	.byte	0x04, 0x36
        /*0066*/ 	.short	(.L_47 - .L_46)
.L_46:
        /*0068*/ 	.word	0x00000008
.L_47:


//--------------------- .nv.info._Z11makeHVectoriPfS_ --------------------------
	.section	.nv.info._Z11makeHVectoriPfS_,"",@"SHT_CUDA_INFO"
	.sectionflags	@""
	.align	4


	//----- nvinfo : EIATTR_CUDA_API_VERSION
	.align		4
        /*0000*/ 	.byte	0x04, 0x37
        /*0002*/ 	.short	(.L_49 - .L_48)
.L_48:
        /*0004*/ 	.word	0x00000082


	//----- nvinfo : EIATTR_KPARAM_INFO
	.align		4
.L_49:
        /*0008*/ 	.byte	0x04, 0x17
        /*000a*/ 	.short	(.L_51 - .L_50)
.L_50:
        /*000c*/ 	.word	0x00000000
        /*0010*/ 	.short	0x0002
        /*0012*/ 	.short	0x0010
        /*0014*/ 	.byte	0x00, 0xf5, 0x21, 0x00


	//----- nvinfo : EIATTR_KPARAM_INFO
	.align		4
.L_51:
        /*0018*/ 	.byte	0x04, 0x17
        /*001a*/ 	.short	(.L_53 - .L_52)
.L_52:
        /*001c*/ 	.word	0x00000000
        /*0020*/ 	.short	0x0001
        /*0022*/ 	.short	0x0008
        /*0024*/ 	.byte	0x00, 0xf5, 0x21, 0x00


	//----- nvinfo : EIATTR_KPARAM_INFO
	.align		4
.L_53:
        /*0028*/ 	.byte	0x04, 0x17
        /*002a*/ 	.short	(.L_55 - .L_54)
.L_54:
        /*002c*/ 	.word	0x00000000
        /*0030*/ 	.short	0x0000
        /*0032*/ 	.short	0x0000
        /*0034*/ 	.byte	0x00, 0xf0, 0x11, 0x00


	//----- nvinfo : EIATTR_SPARSE_MMA_MASK
	.align		4
.L_55:
        /*0038*/ 	.byte	0x03, 0x50
        /*003a*/ 	.short	0x0000


	//----- nvinfo : EIATTR_MAXREG_COUNT
	.align		4
        /*003c*/ 	.byte	0x03, 0x1b
        /*003e*/ 	.short	0x00ff


	//----- nvinfo : EIATTR_NUM_BARRIERS
	.align		4
        /*0040*/ 	.byte	0x02, 0x4c
        /*0042*/ 	.byte	0x01
	.zero		1


	//----- nvinfo : EIATTR_MERCURY_ISA_VERSION
	.align		4
        /*0044*/ 	.byte	0x03, 0x5f
        /*0046*/ 	.short	0x0101


	//----- nvinfo : EIATTR_VRC_CTA_INIT_COUNT
	.align		4
        /*0048*/ 	.byte	0x02, 0x4a
	.zero		1
	.zero		1


	//----- nvinfo : EIATTR_EXIT_INSTR_OFFSETS
	.align		4
        /*004c*/ 	.byte	0x04, 0x1c
        /*004e*/ 	.short	(.L_57 - .L_56)


	//   ....[0]....
.L_56:
        /*0050*/ 	.word	0x00000040


	//   ....[1]....
        /*0054*/ 	.word	0x00000b00


	//   ....[2]....
        /*0058*/ 	.word	0x00000d10


	//   ....[3]....
        /*005c*/ 	.word	0x00001390


	//   ....[4]....
        /*0060*/ 	.word	0x00001460


	//----- nvinfo : EIATTR_CRS_STACK_SIZE
	.align		4
.L_57:
        /*0064*/ 	.byte	0x04, 0x1e
        /*0066*/ 	.short	(.L_59 - .L_58)
.L_58:
        /*0068*/ 	.word	0x00000000


	//----- nvinfo : EIATTR_CBANK_PARAM_SIZE
	.align		4
.L_59:
        /*006c*/ 	.byte	0x03, 0x19
        /*006e*/ 	.short	0x0018


	//----- nvinfo : EIATTR_PARAM_CBANK
	.align		4
        /*0070*/ 	.byte	0x04, 0x0a
        /*0072*/ 	.short	(.L_61 - .L_60)
	.align		4
.L_60:
        /*0074*/ 	.word	index@(.nv.constant0._Z11makeHVectoriPfS_)
        /*0078*/ 	.short	0x0380
        /*007a*/ 	.short	0x0018


	//----- nvinfo : EIATTR_SW_WAR
	.align		4
.L_61:
        /*007c*/ 	.byte	0x04, 0x36
        /*007e*/ 	.short	(.L_63 - .L_62)
.L_62:
        /*0080*/ 	.word	0x00000008
.L_63:


//--------------------- .nv.info._Z10gpuSwapColiPfiPiS0_ --------------------------
	.section	.nv.info._Z10gpuSwapColiPfiPiS0_,"",@"SHT_CUDA_INFO"
	.sectionflags	@""
	.align	4


	//----- nvinfo : EIATTR_CUDA_API_VERSION
	.align		4
        /*0000*/ 	.byte	0x04, 0x37
        /*0002*/ 	.short	(.L_65 - .L_64)
.L_64:
        /*0004*/ 	.word	0x00000082


	//----- nvinfo : EIATTR_KPARAM_INFO
	.align		4
.L_65:
        /*0008*/ 	.byte	0x04, 0x17
        /*000a*/ 	.short	(.L_67 - .L_66)
.L_66:
        /*000c*/ 	.word	0x00000000
        /*0010*/ 	.short	0x0004
        /*0012*/ 	.short	0x0020
        /*0014*/ 	.byte	0x00, 0xf5, 0x21, 0x00


	//----- nvinfo : EIATTR_KPARAM_INFO
	.align		4
.L_67:
        /*0018*/ 	.byte	0x04, 0x17
        /*001a*/ 	.short	(.L_69 - .L_68)
.L_68:
        /*001c*/ 	.word	0x00000000
        /*0020*/ 	.short	0x0003
        /*0022*/ 	.short	0x0018
        /*0024*/ 	.byte	0x00, 0xf5, 0x21, 0x00


	//----- nvinfo : EIATTR_KPARAM_INFO
	.align		4
.L_69:
        /*0028*/ 	.byte	0x04, 0x17
        /*002a*/ 	.short	(.L_71 - .L_70)
.L_70:
        /*002c*/ 	.word	0x00000000
        /*0030*/ 	.short	0x0002
        /*0032*/ 	.short	0x0010
        /*0034*/ 	.byte	0x00, 0xf0, 0x11, 0x00


	//----- nvinfo : EIATTR_KPARAM_INFO
	.align		4
.L_71:
        /*0038*/ 	.byte	0x04, 0x17
        /*003a*/ 	.short	(.L_73 - .L_72)
.L_72:
        /*003c*/ 	.word	0x00000000
        /*0040*/ 	.short	0x0001
        /*0042*/ 	.short	0x0008
        /*0044*/ 	.byte	0x00, 0xf5, 0x21, 0x00


	//----- nvinfo : EIATTR_KPARAM_INFO
	.align		4
.L_73:
        /*0048*/ 	.byte	0x04, 0x17
        /*004a*/ 	.short	(.L_75 - .L_74)
.L_74:
        /*004c*/ 	.word	0x00000000
        /*0050*/ 	.short	0x0000
        /*0052*/ 	.short	0x0000
        /*0054*/ 	.byte	0x00, 0xf0, 0x11, 0x00


	//----- nvinfo : EIATTR_SPARSE_MMA_MASK
	.align		4
.L_75:
        /*0058*/ 	.byte	0x03, 0x50
        /*005a*/ 	.short	0x0000


	//----- nvinfo : EIATTR_MAXREG_COUNT
	.align		4
        /*005c*/ 	.byte	0x03, 0x1b
        /*005e*/ 	.short	0x00ff


	//----- nvinfo : EIATTR_MERCURY_ISA_VERSION
	.align		4
        /*0060*/ 	.byte	0x03, 0x5f
        /*0062*/ 	.short	0x0101


	//----- nvinfo : EIATTR_VRC_CTA_INIT_COUNT
	.align		4
        /*0064*/ 	.byte	0x02, 0x4a
	.zero		1
	.zero		1


	//----- nvinfo : EIATTR_EXIT_INSTR_OFFSETS
	.align		4
        /*0068*/ 	.byte	0x04, 0x1c
        /*006a*/ 	.short	(.L_77 - .L_76)


	//   ....[0]....
.L_76:
        /*006c*/ 	.word	0x00000070


	//   ....[1]....
        /*0070*/ 	.word	0x00000170


	//   ....[2]....
        /*0074*/ 	.word	0x000001f0


	//----- nvinfo : EIATTR_CBANK_PARAM_SIZE
	.align		4
.L_77:
        /*0078*/ 	.byte	0x03, 0x19
        /*007a*/ 	.short	0x0028


	//----- nvinfo : EIATTR_PARAM_CBANK
	.align		4
        /*007c*/ 	.byte	0x04, 0x0a
        /*007e*/ 	.short	(.L_79 - .L_78)
	.align		4
.L_78:
        /*0080*/ 	.word	index@(.nv.constant0._Z10gpuSwapColiPfiPiS0_)
        /*0084*/ 	.short	0x0380
        /*0086*/ 	.short	0x0028


	//----- nvinfo : EIATTR_SW_WAR
	.align		4
.L_79:
        /*0088*/ 	.byte	0x04, 0x36
        /*008a*/ 	.short	(.L_81 - .L_80)
.L_80:
        /*008c*/ 	.word	0x00000008
.L_81:


//--------------------- .nv.info._Z10gpuFindMaxiPfiPi --------------------------
	.section	.nv.info._Z10gpuFindMaxiPfiPi,"",@"SHT_CUDA_INFO"
	.sectionflags	@""
	.align	4


	//----- nvinfo : EIATTR_CUDA_API_VERSION
	.align		4
        /*0000*/ 	.byte	0x04, 0x37
        /*0002*/ 	.short	(.L_83 - .L_82)
.L_82:
        /*0004*/ 	.word	0x00000082


	//----- nvinfo : EIATTR_KPARAM_INFO
	.align		4
.L_83:
        /*0008*/ 	.byte	0x04, 0x17
        /*000a*/ 	.short	(.L_85 - .L_84)
.L_84:
        /*000c*/ 	.word	0x00000000
        /*0010*/ 	.short	0x0003
        /*0012*/ 	.short	0x0018
        /*0014*/ 	.byte	0x00, 0xf5, 0x21, 0x00


	//----- nvinfo : EIATTR_KPARAM_INFO
	.align		4
.L_85:
        /*0018*/ 	.byte	0x04, 0x17
        /*001a*/ 	.short	(.L_87 - .L_86)
.L_86:
        /*001c*/ 	.word	0x00000000
        /*0020*/ 	.short	0x0002
        /*0022*/ 	.short	0x0010
        /*0024*/ 	.byte	0x00, 0xf0, 0x11, 0x00


	//----- nvinfo : EIATTR_KPARAM_INFO
	.align		4
.L_87:
        /*0028*/ 	.byte	0x04, 0x17
        /*002a*/ 	.short	(.L_89 - .L_88)
.L_88:
        /*002c*/ 	.word	0x00000000
        /*0030*/ 	.short	0x0001
        /*0032*/ 	.short	0x0008
        /*0034*/ 	.byte	0x00, 0xf5, 0x21, 0x00


	//----- nvinfo : EIATTR_KPARAM_INFO
	.align		4
.L_89:
        /*0038*/ 	.byte	0x04, 0x17
        /*003a*/ 	.short	(.L_91 - .L_90)
.L_90:
        /*003c*/ 	.word	0x00000000
        /*0040*/ 	.short	0x0000
        /*0042*/ 	.short	0x0000
        /*0044*/ 	.byte	0x00, 0xf0, 0x11, 0x00


	//----- nvinfo : EIATTR_SPARSE_MMA_MASK
	.align		4
.L_91:
        /*0048*/ 	.byte	0x03, 0x50
        /*004a*/ 	.short	0x0000


	//----- nvinfo : EIATTR_MAXREG_COUNT
	.align		4
        /*004c*/ 	.byte	0x03, 0x1b
        /*004e*/ 	.short	0x00ff


	//----- nvinfo : EIATTR_NUM_BARRIERS
	.align		4
        /*0050*/ 	.byte	0x02, 0x4c
        /*0052*/ 	.byte	0x01
	.zero		1


	//----- nvinfo : EIATTR_MERCURY_ISA_VERSION
	.align		4
        /*0054*/ 	.byte	0x03, 0x5f
        /*0056*/ 	.short	0x0101


	//----- nvinfo : EIATTR_VRC_CTA_INIT_COUNT
	.align		4
        /*0058*/ 	.byte	0x02, 0x4a
	.zero		1
	.zero		1


	//----- nvinfo : EIATTR_EXIT_INSTR_OFFSETS
	.align		4
        /*005c*/ 	.byte	0x04, 0x1c
        /*005e*/ 	.short	(.L_93 - .L_92)


	//   ....[0]....
.L_92:
        /*0060*/ 	.word	0x000000c0


	//   ....[1]....
        /*0064*/ 	.word	0x00000f90


	//   ....[2]....
        /*0068*/ 	.word	0x00001000


	//----- nvinfo : EIATTR_CRS_STACK_SIZE
	.align		4
.L_93:
        /*006c*/ 	.byte	0x04, 0x1e
        /*006e*/ 	.short	(.L_95 - .L_94)
.L_94:
        /*0070*/ 	.word	0x00000000


	//----- nvinfo : EIATTR_CBANK_PARAM_SIZE
	.align		4
.L_95:
        /*0074*/ 	.byte	0x03, 0x19
        /*0076*/ 	.short	0x0020


	//----- nvinfo : EIATTR_PARAM_CBANK
	.align		4
        /*0078*/ 	.byte	0x04, 0x0a
        /*007a*/ 	.short	(.L_97 - .L_96)
	.align		4
.L_96:
        /*007c*/ 	.word	index@(.nv.constant0._Z10gpuFindMaxiPfiPi)
        /*0080*/ 	.short	0x0380
        /*0082*/ 	.short	0x0020


	//----- nvinfo : EIATTR_SW_WAR
	.align		4
.L_97:
        /*0084*/ 	.byte	0x04, 0x36
        /*0086*/ 	.short	(.L_99 - .L_98)
.L_98:
        /*0088*/ 	.word	0x00000008
.L_99:


//--------------------- .nv.info._Z11getColNormsiiPfiS_ --------------------------
	.section	.nv.info._Z11getColNormsiiPfiS_,"",@"SHT_CUDA_INFO"
	.sectionflags	@""
	.align	4


	//----- nvinfo : EIATTR_CUDA_API_VERSION
	.align		4
        /*0000*/ 	.byte	0x04, 0x37
        /*0002*/ 	.short	(.L_101 - .L_100)
.L_100:
        /*0004*/ 	.word	0x00000082


	//----- nvinfo : EIATTR_KPARAM_INFO
	.align		4
.L_101:
        /*0008*/ 	.byte	0x04, 0x17
        /*000a*/ 	.short	(.L_103 - .L_102)
.L_102:
        /*000c*/ 	.word	0x00000000
        /*0010*/ 	.short	0x0004
        /*0012*/ 	.short	0x0018
        /*0014*/ 	.byte	0x00, 0xf5, 0x21, 0x00


	//----- nvinfo : EIATTR_KPARAM_INFO
	.align		4
.L_103:
        /*0018*/ 	.byte	0x04, 0x17
        /*001a*/ 	.short	(.L_105 - .L_104)
.L_104:
        /*001c*/ 	.word	0x00000000
        /*0020*/ 	.short	0x0003
        /*0022*/ 	.short	0x0010
        /*0024*/ 	.byte	0x00, 0xf0, 0x11, 0x00


	//----- nvinfo : EIATTR_KPARAM_INFO
	.align		4
.L_105:
        /*0028*/ 	.byte	0x04, 0x17
        /*002a*/ 	.short	(.L_107 - .L_106)
.L_106:
        /*002c*/ 	.word	0x00000000
        /*0030*/ 	.short	0x0002
        /*0032*/ 	.short	0x0008
        /*0034*/ 	.byte	0x00, 0xf5, 0x21, 0x00


	//----- nvinfo : EIATTR_KPARAM_INFO
	.align		4
.L_107:
        /*0038*/ 	.byte	0x04, 0x17
        /*003a*/ 	.short	(.L_109 - .L_108)
.L_108:
        /*003c*/ 	.word	0x00000000
        /*0040*/ 	.short	0x0001
        /*0042*/ 	.short	0x0004
        /*0044*/ 	.byte	0x00, 0xf0, 0x11, 0x00


	//----- nvinfo : EIATTR_KPARAM_INFO
	.align		4
.L_109:
        /*0048*/ 	.byte	0x04, 0x17
        /*004a*/ 	.short	(.L_111 - .L_110)
.L_110:
        /*004c*/ 	.word	0x00000000
        /*0050*/ 	.short	0x0000
        /*0052*/ 	.short	0x0000
        /*0054*/ 	.byte	0x00, 0xf0, 0x11, 0x00


	//----- nvinfo : EIATTR_SPARSE_MMA_MASK
	.align		4
.L_111:
        /*0058*/ 	.byte	0x03, 0x50
        /*005a*/ 	.short	0x0000


	//----- nvinfo : EIATTR_MAXREG_COUNT
	.align		4
        /*005c*/ 	.byte	0x03, 0x1b
        /*005e*/ 	.short	0x00ff


	//----- nvinfo : EIATTR_MERCURY_ISA_VERSION
	.align		4
        /*0060*/ 	.byte	0x03, 0x5f
        /*0062*/ 	.short	0x0101


	//----- nvinfo : EIATTR_VRC_CTA_INIT_COUNT
	.align		4
        /*0064*/ 	.byte	0x02, 0x4a
	.zero		1
	.zero		1


	//----- nvinfo : EIATTR_EXIT_INSTR_OFFSETS
	.align		4
        /*0068*/ 	.byte	0x04, 0x1c
        /*006a*/ 	.short	(.L_113 - .L_112)


	//   ....[0]....
.L_112:
        /*006c*/ 	.word	0x00000070


	//   ....[1]....
        /*0070*/ 	.word	0x00000830


	//----- nvinfo : EIATTR_CBANK_PARAM_SIZE
	.align		4
.L_113:
        /*0074*/ 	.byte	0x03, 0x19
        /*0076*/ 	.short	0x0020


	//----- nvinfo : EIATTR_PARAM_CBANK
	.align		4
        /*0078*/ 	.byte	0x04, 0x0a
        /*007a*/ 	.short	(.L_115 - .L_114)
	.align		4
.L_114:
        /*007c*/ 	.word	index@(.nv.constant0._Z11getColNormsiiPfiS_)
        /*0080*/ 	.short	0x0380
        /*0082*/ 	.short	0x0020


	//----- nvinfo : EIATTR_SW_WAR
	.align		4
.L_115:
        /*0084*/ 	.byte	0x04, 0x36
        /*0086*/ 	.short	(.L_117 - .L_116)
.L_116:
        /*0088*/ 	.word	0x00000008
.L_117:


//--------------------- .nv.callgraph             --------------------------
	.section	.nv.callgraph,"",@"SHT_CUDA_CALLGRAPH"
	.align	4
	.sectionentsize	8
	.align		4
        /*0000*/ 	.word	0x00000000
	.align		4
        /*0004*/ 	.word	0xffffffff
	.align		4
        /*0008*/ 	.word	0x00000000
	.align		4
        /*000c*/ 	.word	0xfffffffe
	.align		4
        /*0010*/ 	.word	0x00000000
	.align		4
        /*0014*/ 	.word	0xfffffffd
	.align		4
        /*0018*/ 	.word	0x00000000
	.align		4
        /*001c*/ 	.word	0xfffffffc


//--------------------- .text._Z13UpdateHHNormsiPfS_ --------------------------
	.section	.text._Z13UpdateHHNormsiPfS_,"ax",@progbits
	.align	128
        .global         _Z13UpdateHHNormsiPfS_
        .type           _Z13UpdateHHNormsiPfS_,@function
        .size           _Z13UpdateHHNormsiPfS_,(.L_x_67 - _Z13UpdateHHNormsiPfS_)
        .other          _Z13UpdateHHNormsiPfS_,@"STO_CUDA_ENTRY STV_DEFAULT"
_Z13UpdateHHNormsiPfS_:
.text._Z13UpdateHHNormsiPfS_:
[----:B------:R-:W-:Y:S01]  /*0000*/  LDC R1, c[0x0][0x37c] ;  /* 0x0000df00ff017b82 */ /* 0x000fe20000000800 */
[----:B------:R-:W0:Y:S07]  /*0010*/  S2R R7, SR_TID.X ;  /* 0x0000000000077919 */ /* 0x000e2e0000002100 */
[----:B------:R-:W0:Y:S01]  /*0020*/  S2UR UR4, SR_CTAID.X ;  /* 0x00000000000479c3 */ /* 0x000e220000002500 */
[----:B------:R-:W1:Y:S07]  /*0030*/  LDCU UR5, c[0x0][0x380] ;  /* 0x00007000ff0577ac */ /* 0x000e6e0008000800 */
[----:B------:R-:W0:Y:S02]  /*0040*/  LDC R0, c[0x0][0x360] ;  /* 0x0000d800ff007b82 */ /* 0x000e240000000800 */
[----:B0-----:R-:W-:-:S05]  /*0050*/  IMAD R7, R0, UR4, R7 ;  /* 0x0000000400077c24 */ /* 0x001fca000f8e0207 */
[----:B-1----:R-:W-:-:S13]  /*0060*/  ISETP.GE.AND P0, PT, R7, UR5, PT ;  /* 0x0000000507007c0c */ /* 0x002fda000bf06270 */
[----:B------:R-:W-:Y:S05]  /*0070*/  @P0 EXIT ;  /* 0x000000000000094d */ /* 0x000fea0003800000 */
[----:B------:R-:W0:Y:S01]  /*0080*/  LDC.64 R2, c[0x0][0x388] ;  /* 0x0000e200ff027b82 */ /* 0x000e220000000a00 */
[----:B------:R-:W1:Y:S07]  /*0090*/  LDCU.64 UR4, c[0x0][0x358] ;  /* 0x00006b00ff0477ac */ /* 0x000e6e0008000a00 */
[----:B------:R-:W2:Y:S01]  /*00a0*/  LDC.64 R4, c[0x0][0x390] ;  /* 0x0000e400ff047b82 */ /* 0x000ea20000000a00 */
[----:B0-----:R-:W-:-:S06]  /*00b0*/  IMAD.WIDE R2, R7, 0x4, R2 ;  /* 0x0000000407027825 */ /* 0x001fcc00078e0202 */
[----:B-1----:R-:W3:Y:S01]  /*00c0*/  LDG.E R2, desc[UR4][R2.64] ;  /* 0x0000000402027981 */ /* 0x002ee2000c1e1900 */
[----:B--2---:R-:W-:-:S05]  /*00d0*/  IMAD.WIDE R4, R7, 0x4, R4 ;  /* 0x0000000407047825 */ /* 0x004fca00078e0204 */
[----:B------:R-:W3:Y:S02]  /*00e0*/  LDG.E R7, desc[UR4][R4.64] ;  /* 0x0000000404077981 */ /* 0x000ee4000c1e1900 */
[----:B---3--:R-:W-:-:S05]  /*00f0*/  FFMA R7, -R2, R2, R7 ;  /* 0x0000000202077223 */ /* 0x008fca0000000107 */
[----:B------:R-:W-:Y:S01]  /*0100*/  STG.E desc[UR4][R4.64], R7 ;  /* 0x0000000704007986 */ /* 0x000fe2000c101904 */
[----:B------:R-:W-:Y:S05]  /*0110*/  EXIT ;  /* 0x000000000000794d */ /* 0x000fea0003800000 */
.L_x_0:
[----:B------:R-:W-:-:S00]  /*0120*/  BRA `(.L_x_0) ;  /* 0xfffffffc00fc7947 */ /* 0x000fc0000383ffff */
[----:B------:R-:W-:-:S00]  /*0130*/  NOP ;  /* 0x0000000000007918 */ /* 0x000fc00000000000 */
        /* <DEDUP_REMOVED lines=12> */
.L_x_67:


//--------------------- .text._Z11makeHVectoriPfS_ --------------------------
	.section	.text._Z11makeHVectoriPfS_,"ax",@progbits
	.align	128
        .global         _Z11makeHVectoriPfS_
        .type           _Z11makeHVectoriPfS_,@function
        .size           _Z11makeHVectoriPfS_,(.L_x_66 - _Z11makeHVectoriPfS_)
        .other          _Z11makeHVectoriPfS_,@"STO_CUDA_ENTRY STV_DEFAULT"
_Z11makeHVectoriPfS_:
.text._Z11makeHVectoriPfS_:
[----:B------:R-:W-:Y:S01]  /*0000*/  LDC R1, c[0x0][0x37c] ;  /* 0x0000df00ff017b82 */ /* 0x000fe20000000800 */
[----:B------:R-:W0:Y:S01]  /*0010*/  S2R R2, SR_TID.X ;  /* 0x0000000000027919 */ /* 0x000e220000002100 */
[----:B------:R-:W0:Y:S02]  /*0020*/  LDCU UR4, c[0x0][0x380] ;  /* 0x00007000ff0477ac */ /* 0x000e240008000800 */
[----:B0-----:R-:W-:-:S13]  /*0030*/  ISETP.GE.U32.AND P0, PT, R2, UR4, PT ;  /* 0x0000000402007c0c */ /* 0x001fda000bf06070 */
[----:B------:R-:W-:Y:S05]  /*0040*/  @P0 EXIT ;  /* 0x000000000000094d */ /* 0x000fea0003800000 */
[----:B------:R-:W-:Y:S01]  /*0050*/  ISETP.GE.AND P0, PT, R2, UR4, PT ;  /* 0x0000000402007c0c */ /* 0x000fe2000bf06270 */
[----:B------:R-:W0:Y:S01]  /*0060*/  LDCU.64 UR6, c[0x0][0x358] ;  /* 0x00006b00ff0677ac */ /* 0x000e220008000a00 */
[----:B------:R-:W-:Y:S01]  /*0070*/  BSSY.RECONVERGENT B0, `(.L_x_1) ;  /* 0x000004d000007945 */ /* 0x000fe20003800200 */
[----:B------:R-:W-:Y:S01]  /*0080*/  IMAD.MOV.U32 R0, RZ, RZ, RZ ;  /* 0x000000ffff007224 */ /* 0x000fe200078e00ff */
[----:B------:R-:W1:Y:S09]  /*0090*/  LDCU UR5, c[0x0][0x380] ;  /* 0x00007000ff0577ac */ /* 0x000e720008000800 */
[----:B------:R-:W-:Y:S05]  /*00a0*/  @P0 BRA `(.L_x_2) ;  /* 0x0000000400240947 */ /* 0x000fea0003800000 */
[----:B------:R-:W-:Y:S01]  /*00b0*/  LOP3.LUT R0, RZ, R2, RZ, 0x33, !PT ;  /* 0x00000002ff007212 */ /* 0x000fe200078e33ff */
[----:B------:R-:W-:Y:S01]  /*00c0*/  BSSY.RECONVERGENT B1, `(.L_x_3) ;  /* 0x0000025000017945 */ /* 0x000fe20003800200 */
[----:B------:R-:W-:-:S03]  /*00d0*/  IMAD.MOV.U32 R3, RZ, RZ, R2 ;  /* 0x000000ffff037224 */ /* 0x000fc600078e0002 */
[----:B------:R-:W-:-:S05]  /*00e0*/  VIADD R8, R0, UR4 ;  /* 0x0000000400087c36 */ /* 0x000fca0008000000 */
[C---:B------:R-:W-:Y:S02]  /*00f0*/  LOP3.LUT R0, R8.reuse, 0x600, RZ, 0xc0, !PT ;  /* 0x0000060008007812 */ /* 0x040fe400078ec0ff */
[----:B------:R-:W-:Y:S02]  /*0100*/  ISETP.GE.U32.AND P0, PT, R8, 0x600, PT ;  /* 0x000006000800780c */ /* 0x000fe40003f06070 */
[----:B------:R-:W-:Y:S01]  /*0110*/  ISETP.NE.AND P1, PT, R0, 0x600, PT ;  /* 0x000006000000780c */ /* 0x000fe20003f25270 */
[----:B------:R-:W-:-:S12]  /*0120*/  HFMA2 R0, -RZ, RZ, 0, 0 ;  /* 0x00000000ff007431 */ /* 0x000fd800000001ff */
[----:B------:R-:W-:Y:S05]  /*0130*/  @!P1 BRA `(.L_x_4) ;  /* 0x0000000000749947 */ /* 0x000fea0003800000 */
[----:B------:R-:W2:Y:S01]  /*0140*/  LDC.64 R4, c[0x0][0x390] ;  /* 0x0000e400ff047b82 */ /* 0x000ea20000000a00 */
[----:B------:R-:W-:Y:S01]  /*0150*/  LEA.HI R0, R8, 0x1, RZ, 0x17 ;  /* 0x0000000108007811 */ /* 0x000fe200078fb8ff */
[----:B------:R-:W-:-:S06]  /*0160*/  IMAD.MOV.U32 R3, RZ, RZ, R2 ;  /* 0x000000ffff037224 */ /* 0x000fcc00078e0002 */
[----:B------:R-:W3:Y:S01]  /*0170*/  LDC.64 R6, c[0x0][0x388] ;  /* 0x0000e200ff067b82 */ /* 0x000ee20000000a00 */
[----:B--2---:R-:W-:-:S04]  /*0180*/  IMAD.WIDE.U32 R4, R2, 0x4, R4 ;  /* 0x0000000402047825 */ /* 0x004fc800078e0004 */
[----:B------:R-:W-:Y:S01]  /*0190*/  IMAD.MOV.U32 R10, RZ, RZ, R4 ;  /* 0x000000ffff0a7224 */ /* 0x000fe200078e0004 */
[----:B------:R-:W-:Y:S02]  /*01a0*/  LOP3.LUT R4, R0, 0x3, RZ, 0xc0, !PT ;  /* 0x0000000300047812 */ /* 0x000fe400078ec0ff */
[----:B------:R-:W-:Y:S01]  /*01b0*/  MOV R11, R5 ;  /* 0x00000005000b7202 */ /* 0x000fe20000000f00 */
[----:B---3--:R-:W-:Y:S01]  /*01c0*/  IMAD.WIDE.U32 R6, R2, 0x4, R6 ;  /* 0x0000000402067825 */ /* 0x008fe200078e0006 */
[----:B------:R-:W-:-:S03]  /*01d0*/  MOV R0, RZ ;  /* 0x000000ff00007202 */ /* 0x000fc60000000f00 */
[----:B------:R-:W-:Y:S02]  /*01e0*/  IMAD.MOV.U32 R8, RZ, RZ, R6 ;  /* 0x000000ffff087224 */ /* 0x000fe400078e0006 */
[----:B------:R-:W-:Y:S02]  /*01f0*/  IMAD.MOV.U32 R9, RZ, RZ, R7 ;  /* 0x000000ffff097224 */ /* 0x000fe400078e0007 */
[----:B------:R-:W-:-:S07]  /*0200*/  IMAD.MOV R6, RZ, RZ, -R4 ;  /* 0x000000ffff067224 */ /* 0x000fce00078e0a04 */
.L_x_5:
[----:B------:R-:W-:-:S13]  /*0210*/  LOP3.LUT P1, RZ, R3, R2, RZ, 0xfc, !PT ;  /* 0x0000000203ff7212 */ /* 0x000fda000782fcff */
[----:B--2---:R-:W-:Y:S01]  /*0220*/  @P1 MOV R4, R8 ;  /* 0x0000000800041202 */ /* 0x004fe20000000f00 */
[----:B------:R-:W-:-:S05]  /*0230*/  @P1 IMAD.MOV.U32 R5, RZ, RZ, R9 ;  /* 0x000000ffff051224 */ /* 0x000fca00078e0009 */
[----:B0-----:R0:W2:Y:S01]  /*0240*/  @P1 LDG.E R7, desc[UR6][R4.64] ;  /* 0x0000000604071981 */ /* 0x0010a2000c1e1900 */
[----:B------:R-:W-:Y:S01]  /*0250*/  VIADD R6, R6, 0x1 ;  /* 0x0000000106067836 */ /* 0x000fe20000000000 */
[----:B------:R-:W-:Y:S01]  /*0260*/  IADD3 R8, P3, PT, R8, 0x800, RZ ;  /* 0x0000080008087810 */ /* 0x000fe20007f7e0ff */
[----:B------:R-:W-:-:S03]  /*0270*/  VIADD R3, R3, 0x200 ;  /* 0x0000020003037836 */ /* 0x000fc60000000000 */
[----:B------:R-:W-:Y:S01]  /*0280*/  ISETP.NE.AND P4, PT, R6, RZ, PT ;  /* 0x000000ff0600720c */ /* 0x000fe20003f85270 */
[----:B------:R-:W-:Y:S02]  /*0290*/  IMAD.X R9, RZ, RZ, R9, P3 ;  /* 0x000000ffff097224 */ /* 0x000fe400018e0609 */
[----:B0-----:R-:W-:Y:S01]  /*02a0*/  @P1 IMAD.MOV.U32 R4, RZ, RZ, R10 ;  /* 0x000000ffff041224 */ /* 0x001fe200078e000a */
[----:B------:R-:W-:Y:S02]  /*02b0*/  @P1 MOV R5, R11 ;  /* 0x0000000b00051202 */ /* 0x000fe40000000f00 */
[----:B------:R-:W-:-:S04]  /*02c0*/  IADD3 R10, P2, PT, R10, 0x800, RZ ;  /* 0x000008000a0a7810 */ /* 0x000fc80007f5e0ff */
[----:B------:R-:W-:Y:S01]  /*02d0*/  IADD3.X R11, PT, PT, RZ, R11, RZ, P2, !PT ;  /* 0x0000000bff0b7210 */ /* 0x000fe200017fe4ff */
[----:B--2---:R2:W-:Y:S01]  /*02e0*/  @P1 STG.E desc[UR6][R4.64], R7 ;  /* 0x0000000704001986 */ /* 0x0045e2000c101906 */
[----:B------:R-:W-:Y:S01]  /*02f0*/  @P1 FFMA R0, R7, R7, R0 ;  /* 0x0000000707001223 */ /* 0x000fe20000000000 */
[----:B------:R-:W-:Y:S06]  /*0300*/  @P4 BRA `(.L_x_5) ;  /* 0xfffffffc00c04947 */ /* 0x000fec000383ffff */
.L_x_4:
[----:B01----:R-:W-:Y:S05]  /*0310*/  BSYNC.RECONVERGENT B1 ;  /* 0x0000000000017941 */ /* 0x003fea0003800200 */
.L_x_3:
[----:B------:R-:W-:Y:S05]  /*0320*/  @!P0 BRA `(.L_x_2) ;  /* 0x0000000000848947 */ /* 0x000fea0003800000 */
[----:B------:R-:W0:Y:S01]  /*0330*/  LDCU.64 UR8, c[0x0][0x388] ;  /* 0x00007100ff0877ac */ /* 0x000e220008000a00 */
[----:B--2---:R-:W-:Y:S02]  /*0340*/  HFMA2 R5, -RZ, RZ, 0, 0 ;  /* 0x00000000ff057431 */ /* 0x004fe400000001ff */
[----:B------:R-:W-:Y:S01]  /*0350*/  IMAD.MOV.U32 R4, RZ, RZ, 0x1000 ;  /* 0x00001000ff047424 */ /* 0x000fe200078e00ff */
[----:B------:R-:W1:Y:S03]  /*0360*/  LDCU.64 UR10, c[0x0][0x390] ;  /* 0x00007200ff0a77ac */ /* 0x000e660008000a00 */
[----:B------:R-:W-:-:S03]  /*0370*/  IMAD.WIDE.U32 R4, R3, 0x4, R4 ;  /* 0x0000000403047825 */ /* 0x000fc600078e0004 */
[C---:B0-----:R-:W-:Y:S02]  /*0380*/  IADD3 R10, P0, PT, R4.reuse, UR8, RZ ;  /* 0x00000008040a7c10 */ /* 0x041fe4000ff1e0ff */
[----:B-1----:R-:W-:Y:S02]  /*0390*/  IADD3 R8, P1, PT, R4, UR10, RZ ;  /* 0x0000000a04087c10 */ /* 0x002fe4000ff3e0ff */
[C---:B------:R-:W-:Y:S02]  /*03a0*/  IADD3.X R9, PT, PT, R5.reuse, UR9, RZ, P0, !PT ;  /* 0x0000000905097c10 */ /* 0x040fe400087fe4ff */
[----:B------:R-:W-:-:S09]  /*03b0*/  IADD3.X R11, PT, PT, R5, UR11, RZ, P1, !PT ;  /* 0x0000000b050b7c10 */ /* 0x000fd20008ffe4ff */
.L_x_6:
[----:B------:R-:W-:Y:S01]  /*03c0*/  LOP3.LUT P0, RZ, R3, R2, RZ, 0xfc, !PT ;  /* 0x0000000203ff7212 */ /* 0x000fe2000780fcff */
[----:B------:R-:W-:Y:S02]  /*03d0*/  IMAD.MOV.U32 R4, RZ, RZ, R10 ;  /* 0x000000ffff047224 */ /* 0x000fe400078e000a */
[----:B------:R-:W-:-:S10]  /*03e0*/  IMAD.MOV.U32 R5, RZ, RZ, R9 ;  /* 0x000000ffff057224 */ /* 0x000fd400078e0009 */
[----:B------:R-:W2:Y:S01]  /*03f0*/  @P0 LDG.E R9, desc[UR6][R4.64+-0x1000] ;  /* 0xfff0000604090981 */ /* 0x000ea2000c1e1900 */
[----:B---3--:R-:W-:Y:S01]  /*0400*/  MOV R6, R8 ;  /* 0x0000000800067202 */ /* 0x008fe20000000f00 */
[----:B------:R-:W-:-:S05]  /*0410*/  IMAD.MOV.U32 R7, RZ, RZ, R11 ;  /* 0x000000ffff077224 */ /* 0x000fca00078e000b */
[----:B--2---:R-:W-:Y:S04]  /*0420*/  @P0 STG.E desc[UR6][R6.64+-0x1000], R9 ;  /* 0xfff0000906000986 */ /* 0x004fe8000c101906 */
[----:B------:R-:W2:Y:S04]  /*0430*/  LDG.E R11, desc[UR6][R4.64+-0x800] ;  /* 0xfff80006040b7981 */ /* 0x000ea8000c1e1900 */
[----:B--2---:R0:W-:Y:S04]  /*0440*/  STG.E desc[UR6][R6.64+-0x800], R11 ;  /* 0xfff8000b06007986 */ /* 0x0041e8000c101906 */
[----:B------:R-:W2:Y:S04]  /*0450*/  LDG.E R13, desc[UR6][R4.64] ;  /* 0x00000006040d7981 */ /* 0x000ea8000c1e1900 */
[----:B--2---:R3:W-:Y:S04]  /*0460*/  STG.E desc[UR6][R6.64], R13 ;  /* 0x0000000d06007986 */ /* 0x0047e8000c101906 */
[----:B------:R-:W2:Y:S01]  /*0470*/  LDG.E R15, desc[UR6][R4.64+0x800] ;  /* 0x00080006040f7981 */ /* 0x000ea2000c1e1900 */
[----:B------:R-:W-:-:S02]  /*0480*/  VIADD R3, R3, 0x800 ;  /* 0x0000080003037836 */ /* 0x000fc40000000000 */
[----:B------:R-:W-:Y:S01]  /*0490*/  @P0 FFMA R0, R9, R9, R0 ;  /* 0x0000000909000223 */ /* 0x000fe20000000000 */
[----:B------:R-:W-:Y:S02]  /*04a0*/  IADD3 R8, P2, PT, R6, 0x2000, RZ ;  /* 0x0000200006087810 */ /* 0x000fe40007f5e0ff */
[----:B------:R-:W-:Y:S01]  /*04b0*/  IADD3 R10, P1, PT, R4, 0x2000, RZ ;  /* 0x00002000040a7810 */ /* 0x000fe20007f3e0ff */
[----:B------:R-:W-:Y:S01]  /*04c0*/  FFMA R0, R11, R11, R0 ;  /* 0x0000000b0b007223 */ /* 0x000fe20000000000 */
[----:B------:R-:W-:Y:S01]  /*04d0*/  ISETP.GE.AND P0, PT, R3, UR5, PT ;  /* 0x0000000503007c0c */ /* 0x000fe2000bf06270 */
[----:B0-----:R-:W-:Y:S01]  /*04e0*/  IMAD.X R11, RZ, RZ, R7, P2 ;  /* 0x000000ffff0b7224 */ /* 0x001fe200010e0607 */
[----:B------:R-:W-:Y:S01]  /*04f0*/  IADD3.X R9, PT, PT, RZ, R5, RZ, P1, !PT ;  /* 0x00000005ff097210 */ /* 0x000fe20000ffe4ff */
[----:B------:R-:W-:Y:S01]  /*0500*/  FFMA R0, R13, R13, R0 ;  /* 0x0000000d0d007223 */ /* 0x000fe20000000000 */
[----:B--2---:R3:W-:Y:S03]  /*0510*/  STG.E desc[UR6][R6.64+0x800], R15 ;  /* 0x0008000f06007986 */ /* 0x0047e6000c101906 */
[----:B------:R-:W-:-:S06]  /*0520*/  FFMA R0, R15, R15, R0 ;  /* 0x0000000f0f007223 */ /* 0x000fcc0000000000 */
[----:B------:R-:W-:Y:S05]  /*0530*/  @!P0 BRA `(.L_x_6) ;  /* 0xfffffffc00a08947 */ /* 0x000fea000383ffff */
.L_x_2:
[----:B01----:R-:W-:Y:S05]  /*0540*/  BSYNC.RECONVERGENT B0 ;  /* 0x0000000000007941 */ /* 0x003fea0003800200 */
.L_x_1:
[----:B------:R-:W0:Y:S01]  /*0550*/  S2UR UR5, SR_CgaCtaId ;  /* 0x00000000000579c3 */ /* 0x000e220000008800 */
[----:B------:R-:W-:Y:S01]  /*0560*/  UMOV UR4, 0x400 ;  /* 0x0000040000047882 */ /* 0x000fe20000000000 */
[----:B------:R-:W1:Y:S01]  /*0570*/  LDCU UR8, c[0x0][0x360] ;  /* 0x00006c00ff0877ac */ /* 0x000e620008000800 */
[----:B------:R-:W-:Y:S01]  /*0580*/  ISETP.NE.AND P1, PT, R2, RZ, PT ;  /* 0x000000ff0200720c */ /* 0x000fe20003f25270 */
[----:B------:R-:W-:Y:S02]  /*0590*/  UIADD3 UR4, UPT, UPT, UR4, 0x4, URZ ;  /* 0x0000000404047890 */ /* 0x000fe4000fffe0ff */
[----:B-1----:R-:W-:Y:S02]  /*05a0*/  UISETP.GE.U32.AND UP0, UPT, UR8, 0x2, UPT ;  /* 0x000000020800788c */ /* 0x002fe4000bf06070 */
[----:B0-----:R-:W-:-:S06]  /*05b0*/  ULEA UR4, UR5, UR4, 0x18 ;  /* 0x0000000405047291 */ /* 0x001fcc000f8ec0ff */
[----:B--2---:R-:W-:-:S05]  /*05c0*/  LEA R5, R2, UR4, 0x2 ;  /* 0x0000000402057c11 */ /* 0x004fca000f8e10ff */
[----:B------:R0:W-:Y:S01]  /*05d0*/  STS [R5], R0 ;  /* 0x0000000005007388 */ /* 0x0001e20000000800 */
[----:B------:R-:W-:Y:S06]  /*05e0*/  BAR.SYNC.DEFER_BLOCKING 0x0 ;  /* 0x0000000000007b1d */ /* 0x000fec0000010000 */
[----:B------:R-:W-:Y:S05]  /*05f0*/  BRA.U !UP0, `(.L_x_7) ;  /* 0x0000000108407547 */ /* 0x000fea000b800000 */
[----:B0-----:R-:W-:Y:S01]  /*0600*/  IMAD.U32 R0, RZ, RZ, UR8 ;  /* 0x00000008ff007e24 */ /* 0x001fe2000f8e00ff */
[----:B------:R-:W0:Y:S01]  /*0610*/  LDCU UR4, c[0x0][0x380] ;  /* 0x00007000ff0477ac */ /* 0x000e220008000800 */
[----:B------:R-:W-:-:S05]  /*0620*/  NOP ;  /* 0x0000000000007918 */ /* 0x000fca0000000000 */
.L_x_8:
[----:B---3--:R-:W-:-:S04]  /*0630*/  SHF.R.U32.HI R7, RZ, 0x1, R0 ;  /* 0x00000001ff077819 */ /* 0x008fc80000011600 */
[----:B------:R-:W-:-:S04]  /*0640*/  IADD3 R3, PT, PT, R2, R7, RZ ;  /* 0x0000000702037210 */ /* 0x000fc80007ffe0ff */
[----:B0-----:R-:W-:-:S04]  /*0650*/  ISETP.GE.AND P0, PT, R3, UR4, PT ;  /* 0x0000000403007c0c */ /* 0x001fc8000bf06270 */
[----:B------:R-:W-:-:S13]  /*0660*/  ISETP.GE.U32.OR P0, PT, R2, R7, P0 ;  /* 0x000000070200720c */ /* 0x000fda0000706470 */
[----:B------:R-:W-:Y:S01]  /*0670*/  @!P0 IMAD R3, R7, 0x4, R5 ;  /* 0x0000000407038824 */ /* 0x000fe200078e0205 */
[----:B------:R-:W-:Y:S05]  /*0680*/  @!P0 LDS R4, [R5] ;  /* 0x0000000005048984 */ /* 0x000fea0000000800 */
[----:B------:R-:W0:Y:S02]  /*0690*/  @!P0 LDS R3, [R3] ;  /* 0x0000000003038984 */ /* 0x000e240000000800 */
[----:B0-----:R-:W-:-:S05]  /*06a0*/  @!P0 FADD R4, R3, R4 ;  /* 0x0000000403048221 */ /* 0x001fca0000000000 */
[----:B------:R1:W-:Y:S01]  /*06b0*/  @!P0 STS [R5], R4 ;  /* 0x0000000405008388 */ /* 0x0003e20000000800 */
[----:B------:R-:W-:Y:S01]  /*06c0*/  BAR.SYNC.DEFER_BLOCKING 0x0 ;  /* 0x0000000000007b1d */ /* 0x000fe20000010000 */
[----:B------:R-:W-:Y:S01]  /*06d0*/  ISETP.GT.U32.AND P0, PT, R0, 0x3, PT ;  /* 0x000000030000780c */ /* 0x000fe20003f04070 */
[----:B------:R-:W-:-:S12]  /*06e0*/  IMAD.MOV.U32 R0, RZ, RZ, R7 ;  /* 0x000000ffff007224 */ /* 0x000fd800078e0007 */
[----:B-1----:R-:W-:Y:S05]  /*06f0*/  @P0 BRA `(.L_x_8) ;  /* 0xfffffffc00cc0947 */ /* 0x002fea000383ffff */
.L_x_7:
[----:B------:R-:W-:Y:S04]  /*0700*/  BSSY.RECONVERGENT B0, `(.L_x_9) ;  /* 0x000003c000007945 */ /* 0x000fe80003800200 */
[----:B------:R-:W-:Y:S05]  /*0710*/  @P1 BRA `(.L_x_10) ;  /* 0x0000000000e81947 */ /* 0x000fea0003800000 */
[----:B0-----:R-:W0:Y:S02]  /*0720*/  LDC.64 R4, c[0x0][0x388] ;  /* 0x0000e200ff047b82 */ /* 0x001e240000000a00 */
[----:B0-----:R-:W2:Y:S06]  /*0730*/  LDG.E R3, desc[UR6][R4.64] ;  /* 0x0000000604037981 */ /* 0x001eac000c1e1900 */
[----:B------:R-:W0:Y:S01]  /*0740*/  S2UR UR5, SR_CgaCtaId ;  /* 0x00000000000579c3 */ /* 0x000e220000008800 */
[----:B------:R-:W-:Y:S02]  /*0750*/  UMOV UR4, 0x400 ;  /* 0x0000040000047882 */ /* 0x000fe40000000000 */
[----:B0-----:R-:W-:-:S09]  /*0760*/  ULEA UR4, UR5, UR4, 0x18 ;  /* 0x0000000405047291 */ /* 0x001fd2000f8ec0ff */
[----:B---3--:R-:W2:Y:S02]  /*0770*/  LDS R6, [UR4+0x4] ;  /* 0x00000404ff067984 */ /* 0x008ea40008000800 */
[----:B--2---:R-:W-:-:S04]  /*0780*/  FFMA R0, R3, R3, R6 ;  /* 0x0000000303007223 */ /* 0x004fc80000000006 */
[----:B------:R0:W1:Y:S01]  /*0790*/  MUFU.RSQ R7, R0 ;  /* 0x0000000000077308 */ /* 0x0000620000001400 */
[----:B------:R-:W-:-:S04]  /*07a0*/  IADD3 R8, PT, PT, R0, -0xd000000, RZ ;  /* 0xf300000000087810 */ /* 0x000fc80007ffe0ff */
[----:B------:R-:W-:-:S13]  /*07b0*/  ISETP.GT.U32.AND P0, PT, R8, 0x727fffff, PT ;  /* 0x727fffff0800780c */ /* 0x000fda0003f04070 */
[----:B01----:R-:W-:Y:S05]  /*07c0*/  @!P0 BRA `(.L_x_11) ;  /* 0x0000000000148947 */ /* 0x003fea0003800000 */
[----:B------:R-:W-:Y:S01]  /*07d0*/  BSSY.RECONVERGENT B1, `(.L_x_12) ;  /* 0x0000003000017945 */ /* 0x000fe20003800200 */
[----:B------:R-:W-:-:S07]  /*07e0*/  MOV R10, 0x800 ;  /* 0x00000800000a7802 */ /* 0x000fce0000000f00 */
[----:B------:R-:W-:Y:S05]  /*07f0*/  CALL.REL.NOINC `($__internal_0_$__cuda_sm20_sqrt_rn_f32_slowpath) ;  /* 0x0000000c001c7944 */ /* 0x000fea0003c00000 */
[----:B------:R-:W-:Y:S05]  /*0800*/  BSYNC.RECONVERGENT B1 ;  /* 0x0000000000017941 */ /* 0x000fea0003800200 */
.L_x_12:
[----:B------:R-:W-:Y:S05]  /*0810*/  BRA `(.L_x_13) ;  /* 0x0000000000107947 */ /* 0x000fea0003800000 */
.L_x_11:
[----:B------:R-:W-:Y:S01]  /*0820*/  FMUL.FTZ R5, R0, R7 ;  /* 0x0000000700057220 */ /* 0x000fe20000410000 */
[----:B------:R-:W-:-:S03]  /*0830*/  FMUL.FTZ R7, R7, 0.5 ;  /* 0x3f00000007077820 */ /* 0x000fc60000410000 */
[----:B------:R-:W-:-:S04]  /*0840*/  FFMA R0, -R5, R5, R0 ;  /* 0x0000000505007223 */ /* 0x000fc80000000100 */
[----:B------:R-:W-:-:S07]  /*0850*/  FFMA R0, R0, R7, R5 ;  /* 0x0000000700007223 */ /* 0x000fce0000000005 */
.L_x_13:
[----:B------:R-:W-:Y:S01]  /*0860*/  FSETP.GT.AND P0, PT, R3, RZ, PT ;  /* 0x000000ff0300720b */ /* 0x000fe20003f04000 */
[----:B------:R-:W0:Y:S01]  /*0870*/  LDC.64 R4, c[0x0][0x390] ;  /* 0x0000e400ff047b82 */ /* 0x000e220000000a00 */
[----:B------:R-:W-:Y:S01]  /*0880*/  UMOV UR4, 0x40000000 ;  /* 0x4000000000047882 */ /* 0x000fe20000000000 */
[----:B------:R-:W-:Y:S01]  /*0890*/  BSSY.RECONVERGENT B2, `(.L_x_14) ;  /* 0x0000011000027945 */ /* 0x000fe20003800200 */
[----:B------:R-:W-:Y:S01]  /*08a0*/  FSEL R0, R0, -R0, P0 ;  /* 0x8000000000007208 */ /* 0x000fe20000000000 */
[----:B------:R-:W-:-:S04]  /*08b0*/  IMAD.U32 R9, RZ, RZ, UR4 ;  /* 0x00000004ff097e24 */ /* 0x000fc8000f8e00ff */
[----:B------:R-:W-:-:S04]  /*08c0*/  FADD R3, R3, R0 ;  /* 0x0000000003037221 */ /* 0x000fc80000000000 */
[----:B------:R-:W-:-:S04]  /*08d0*/  FFMA R8, R3, R3, R6 ;  /* 0x0000000303087223 */ /* 0x000fc80000000006 */
[----:B------:R-:W1:Y:S01]  /*08e0*/  MUFU.RCP R0, R8 ;  /* 0x0000000800007308 */ /* 0x000e620000001000 */
[----:B0-----:R0:W-:Y:S07]  /*08f0*/  STG.E desc[UR6][R4.64], R3 ;  /* 0x0000000304007986 */ /* 0x0011ee000c101906 */
[----:B------:R-:W2:Y:S01]  /*0900*/  FCHK P0, R9, R8 ;  /* 0x0000000809007302 */ /* 0x000ea20000000000 */
[----:B-1----:R-:W-:-:S04]  /*0910*/  FFMA R7, -R8, R0, 1 ;  /* 0x3f80000008077423 */ /* 0x002fc80000000100 */
[----:B------:R-:W-:-:S04]  /*0920*/  FFMA R0, R0, R7, R0 ;  /* 0x0000000700007223 */ /* 0x000fc80000000000 */
[----:B------:R-:W-:-:S04]  /*0930*/  FFMA R7, R0, 2, RZ ;  /* 0x4000000000077823 */ /* 0x000fc800000000ff */
[----:B------:R-:W-:-:S04]  /*0940*/  FFMA R6, -R8, R7, 2 ;  /* 0x4000000008067423 */ /* 0x000fc80000000107 */
[----:B------:R-:W-:Y:S01]  /*0950*/  FFMA R0, R0, R6, R7 ;  /* 0x0000000600007223 */ /* 0x000fe20000000007 */
[----:B0-2---:R-:W-:Y:S06]  /*0960*/  @!P0 BRA `(.L_x_15) ;  /* 0x00000000000c8947 */ /* 0x005fec0003800000 */
[----:B------:R-:W-:-:S07]  /*0970*/  MOV R4, 0x990 ;  /* 0x0000099000047802 */ /* 0x000fce0000000f00 */
[----:B------:R-:W-:Y:S05]  /*0980*/  CALL.REL.NOINC `($__internal_1_$__cuda_sm3x_div_rn_noftz_f32_slowpath) ;  /* 0x0000000c00147944 */ /* 0x000fea0003c00000 */
[----:B------:R-:W-:-:S07]  /*0990*/  IMAD.MOV.U32 R0, RZ, RZ, R6 ;  /* 0x000000ffff007224 */ /* 0x000fce00078e0006 */
.L_x_15:
[----:B------:R-:W-:Y:S05]  /*09a0*/  BSYNC.RECONVERGENT B2 ;  /* 0x0000000000027941 */ /* 0x000fea0003800200 */
.L_x_14:
[----:B------:R-:W-:Y:S01]  /*09b0*/  IADD3 R3, PT, PT, R0, -0xd000000, RZ ;  /* 0xf300000000037810 */ /* 0x000fe20007ffe0ff */
[----:B------:R0:W1:Y:S01]  /*09c0*/  MUFU.RSQ R5, R0 ;  /* 0x0000000000057308 */ /* 0x0000620000001400 */
[----:B------:R-:W-:Y:S02]  /*09d0*/  BSSY.RECONVERGENT B1, `(.L_x_16) ;  /* 0x000000a000017945 */ /* 0x000fe40003800200 */
[----:B------:R-:W-:-:S13]  /*09e0*/  ISETP.GT.U32.AND P0, PT, R3, 0x727fffff, PT ;  /* 0x727fffff0300780c */ /* 0x000fda0003f04070 */
[----:B0-----:R-:W-:Y:S05]  /*09f0*/  @!P0 BRA `(.L_x_17) ;  /* 0x00000000000c8947 */ /* 0x001fea0003800000 */
[----:B------:R-:W-:-:S07]  /*0a00*/  MOV R10, 0xa20 ;  /* 0x00000a20000a7802 */ /* 0x000fce0000000f00 */
[----:B-1----:R-:W-:Y:S05]  /*0a10*/  CALL.REL.NOINC `($__internal_0_$__cuda_sm20_sqrt_rn_f32_slowpath) ;  /* 0x0000000800947944 */ /* 0x002fea0003c00000 */
[----:B------:R-:W-:Y:S05]  /*0a20*/  BRA `(.L_x_18) ;  /* 0x0000000000107947 */ /* 0x000fea0003800000 */
.L_x_17:
[C---:B-1----:R-:W-:Y:S01]  /*0a30*/  FMUL.FTZ R3, R5.reuse, R0 ;  /* 0x0000000005037220 */ /* 0x042fe20000410000 */
[----:B------:R-:W-:-:S03]  /*0a40*/  FMUL.FTZ R4, R5, 0.5 ;  /* 0x3f00000005047820 */ /* 0x000fc60000410000 */
[----:B------:R-:W-:-:S04]  /*0a50*/  FFMA R0, -R3, R3, R0 ;  /* 0x0000000303007223 */ /* 0x000fc80000000100 */
[----:B------:R-:W-:-:S07]  /*0a60*/  FFMA R0, R0, R4, R3 ;  /* 0x0000000400007223 */ /* 0x000fce0000000003 */
.L_x_18:
[----:B------:R-:W-:Y:S05]  /*0a70*/  BSYNC.RECONVERGENT B1 ;  /* 0x0000000000017941 */ /* 0x000fea0003800200 */
.L_x_16:
[----:B------:R-:W0:Y:S01]  /*0a80*/  S2UR UR5, SR_CgaCtaId ;  /* 0x00000000000579c3 */ /* 0x000e220000008800 */
[----:B------:R-:W-:Y:S02]  /*0a90*/  UMOV UR4, 0x400 ;  /* 0x0000040000047882 */ /* 0x000fe40000000000 */
[----:B0-----:R-:W-:-:S09]  /*0aa0*/  ULEA UR4, UR5, UR4, 0x18 ;  /* 0x0000000405047291 */ /* 0x001fd2000f8ec0ff */
[----:B------:R1:W-:Y:S03]  /*0ab0*/  STS [UR4], R0 ;  /* 0x00000000ff007988 */ /* 0x0003e60008000804 */
.L_x_10:
[----:B------:R-:W-:Y:S05]  /*0ac0*/  BSYNC.RECONVERGENT B0 ;  /* 0x0000000000007941 */ /* 0x000fea0003800200 */
.L_x_9:
[----:B------:R-:W2:Y:S08]  /*0ad0*/  LDC R3, c[0x0][0x380] ;  /* 0x0000e000ff037b82 */ /* 0x000eb00000000800 */
[----:B------:R-:W-:Y:S01]  /*0ae0*/  BAR.SYNC.DEFER_BLOCKING 0x0 ;  /* 0x0000000000007b1d */ /* 0x000fe20000010000 */
[----:B--2---:R-:W-:-:S13]  /*0af0*/  ISETP.GE.AND P0, PT, R2, R3, PT ;  /* 0x000000030200720c */ /* 0x004fda0003f06270 */
[----:B------:R-:W-:Y:S05]  /*0b00*/  @P0 EXIT ;  /* 0x000000000000094d */ /* 0x000fea0003800000 */
[----:B------:R-:W2:Y:S01]  /*0b10*/  S2UR UR5, SR_CgaCtaId ;  /* 0x00000000000579c3 */ /* 0x000ea20000008800 */
[----:B01----:R-:W-:Y:S01]  /*0b20*/  LOP3.LUT R0, RZ, R2, RZ, 0x33, !PT ;  /* 0x00000002ff007212 */ /* 0x003fe200078e33ff */
[----:B------:R-:W-:Y:S01]  /*0b30*/  UMOV UR4, 0x400 ;  /* 0x0000040000047882 */ /* 0x000fe20000000000 */
[----:B------:R-:W-:Y:S03]  /*0b40*/  BSSY.RECONVERGENT B0, `(.L_x_19) ;  /* 0x000001c000007945 */ /* 0x000fe60003800200 */
[----:B---3--:R-:W-:-:S05]  /*0b50*/  IMAD.IADD R6, R0, 0x1, R3 ;  /* 0x0000000100067824 */ /* 0x008fca00078e0203 */
[C---:B------:R-:W-:Y:S02]  /*0b60*/  LOP3.LUT R0, R6.reuse, 0x600, RZ, 0xc0, !PT ;  /* 0x0000060006007812 */ /* 0x040fe400078ec0ff */
[----:B------:R-:W-:Y:S02]  /*0b70*/  ISETP.GE.U32.AND P1, PT, R6, 0x600, PT ;  /* 0x000006000600780c */ /* 0x000fe40003f26070 */
[----:B------:R-:W-:Y:S01]  /*0b80*/  ISETP.NE.AND P0, PT, R0, 0x600, PT ;  /* 0x000006000000780c */ /* 0x000fe20003f05270 */
[----:B--2---:R-:W-:-:S09]  /*0b90*/  ULEA UR4, UR5, UR4, 0x18 ;  /* 0x0000000405047291 */ /* 0x004fd2000f8ec0ff */
[----:B------:R-:W0:Y:S03]  /*0ba0*/  LDS R0, [UR4] ;  /* 0x00000004ff007984 */ /* 0x000e260008000800 */
[----:B------:R-:W-:Y:S05]  /*0bb0*/  @!P0 BRA `(.L_x_20) ;  /* 0x0000000000508947 */ /* 0x000fea0003800000 */
[----:B------:R-:W1:Y:S01]  /*0bc0*/  LDC.64 R4, c[0x0][0x390] ;  /* 0x0000e400ff047b82 */ /* 0x000e620000000a00 */
[----:B------:R-:W-:-:S05]  /*0bd0*/  LEA.HI R6, R6, 0x1, RZ, 0x17 ;  /* 0x0000000106067811 */ /* 0x000fca00078fb8ff */
[C---:B------:R-:W-:Y:S01]  /*0be0*/  IMAD.SHL.U32 R7, R6.reuse, 0x200, RZ ;  /* 0x0000020006077824 */ /* 0x040fe200078e00ff */
[----:B------:R-:W-:-:S04]  /*0bf0*/  LOP3.LUT R6, R6, 0x3, RZ, 0xc0, !PT ;  /* 0x0000000306067812 */ /* 0x000fc800078ec0ff */
[----:B------:R-:W-:Y:S02]  /*0c00*/  LOP3.LUT R7, R7, 0x600, RZ, 0xc0, !PT ;  /* 0x0000060007077812 */ /* 0x000fe400078ec0ff */
[----:B------:R-:W-:Y:S01]  /*0c10*/  IADD3 R6, PT, PT, -R6, RZ, RZ ;  /* 0x000000ff06067210 */ /* 0x000fe20007ffe1ff */
[----:B-1----:R-:W-:-:S04]  /*0c20*/  IMAD.WIDE.U32 R4, R2, 0x4, R4 ;  /* 0x0000000402047825 */ /* 0x002fc800078e0004 */
[----:B------:R-:W-:Y:S01]  /*0c30*/  IMAD.MOV.U32 R9, RZ, RZ, R5 ;  /* 0x000000ffff097224 */ /* 0x000fe200078e0005 */
[----:B------:R-:W-:Y:S01]  /*0c40*/  MOV R8, R4 ;  /* 0x0000000400087202 */ /* 0x000fe20000000f00 */
[----:B------:R-:W-:-:S07]  /*0c50*/  IMAD.IADD R2, R2, 0x1, R7 ;  /* 0x0000000102027824 */ /* 0x000fce00078e0207 */
.L_x_21:
[----:B-1----:R-:W-:Y:S02]  /*0c60*/  IMAD.MOV.U32 R4, RZ, RZ, R8 ;  /* 0x000000ffff047224 */ /* 0x002fe400078e0008 */
[----:B------:R-:W-:-:S05]  /*0c70*/  IMAD.MOV.U32 R5, RZ, RZ, R9 ;  /* 0x000000ffff057224 */ /* 0x000fca00078e0009 */
[----:B------:R-:W0:Y:S01]  /*0c80*/  LDG.E R7, desc[UR6][R4.64] ;  /* 0x0000000604077981 */ /* 0x000e22000c1e1900 */
[----:B------:R-:W-:Y:S02]  /*0c90*/  IADD3 R6, PT, PT, R6, 0x1, RZ ;  /* 0x0000000106067810 */ /* 0x000fe40007ffe0ff */
[----:B------:R-:W-:Y:S02]  /*0ca0*/  IADD3 R8, P2, PT, R4, 0x800, RZ ;  /* 0x0000080004087810 */ /* 0x000fe40007f5e0ff */
[----:B------:R-:W-:-:S03]  /*0cb0*/  ISETP.NE.AND P0, PT, R6, RZ, PT ;  /* 0x000000ff0600720c */ /* 0x000fc60003f05270 */
[----:B------:R-:W-:Y:S02]  /*0cc0*/  IMAD.X R9, RZ, RZ, R5, P2 ;  /* 0x000000ffff097224 */ /* 0x000fe400010e0605 */
[----:B0-----:R-:W-:-:S05]  /*0cd0*/  FMUL R7, R0, R7 ;  /* 0x0000000700077220 */ /* 0x001fca0000400000 */
[----:B------:R1:W-:Y:S03]  /*0ce0*/  STG.E desc[UR6][R4.64], R7 ;  /* 0x0000000704007986 */ /* 0x0003e6000c101906 */
[----:B------:R-:W-:Y:S05]  /*0cf0*/  @P0 BRA `(.L_x_21) ;  /* 0xfffffffc00d80947 */ /* 0x000fea000383ffff */
.L_x_20:
[----:B------:R-:W-:Y:S05]  /*0d00*/  BSYNC.RECONVERGENT B0 ;  /* 0x0000000000007941 */ /* 0x000fea0003800200 */
.L_x_19:
[----:B------:R-:W-:Y:S05]  /*0d10*/  @!P1 EXIT ;  /* 0x000000000000994d */ /* 0x000fea0003800000 */
[----:B-1----:R-:W1:Y:S01]  /*0d20*/  LDC.64 R4, c[0x0][0x390] ;  /* 0x0000e400ff047b82 */ /* 0x002e620000000a00 */
[----:B------:R-:W-:Y:S01]  /*0d30*/  IMAD.IADD R6, R3, 0x1, -R2 ;  /* 0x0000000103067824 */ /* 0x000fe200078e0a02 */
[----:B------:R-:W-:Y:S04]  /*0d40*/  BSSY.RECONVERGENT B0, `(.L_x_22) ;  /* 0x0000040000007945 */ /* 0x000fe80003800200 */
[----:B------:R-:W-:Y:S01]  /*0d50*/  ISETP.GT.AND P1, PT, R6, 0x1800, PT ;  /* 0x000018000600780c */ /* 0x000fe20003f24270 */
[----:B-1----:R-:W-:-:S03]  /*0d60*/  IMAD.WIDE.U32 R4, R2, 0x4, R4 ;  /* 0x0000000402047825 */ /* 0x002fc600078e0004 */
[----:B------:R-:W-:-:S04]  /*0d70*/  IADD3 R4, P0, PT, R4, 0x1000, RZ ;  /* 0x0000100004047810 */ /* 0x000fc80007f1e0ff */
[----:B------:R-:W-:Y:S02]  /*0d80*/  IADD3.X R5, PT, PT, RZ, R5, RZ, P0, !PT ;  /* 0x00000005ff057210 */ /* 0x000fe400007fe4ff */
[----:B------:R-:W-:-:S03]  /*0d90*/  PLOP3.LUT P0, PT, PT, PT, PT, 0x80, 0x8 ;  /* 0x000000000008781c */ /* 0x000fc60003f0f070 */
[----:B------:R-:W-:Y:S10]  /*0da0*/  @!P1 BRA `(.L_x_23) ;  /* 0x0000000000e49947 */ /* 0x000ff40003800000 */
[----:B------:R-:W-:Y:S01]  /*0db0*/  PLOP3.LUT P0, PT, PT, PT, PT, 0x8, 0x80 ;  /* 0x000000000080781c */ /* 0x000fe20003f0e170 */
[----:B------:R-:W-:-:S12]  /*0dc0*/  VIADD R7, R3, 0xffffe800 ;  /* 0xffffe80003077836 */ /* 0x000fd80000000000 */
.L_x_24:
[----:B------:R-:W0:Y:S04]  /*0dd0*/  LDG.E R6, desc[UR6][R4.64+0x800] ;  /* 0x0008000604067981 */ /* 0x000e28000c1e1900 */
[----:B------:R-:W2:Y:S04]  /*0de0*/  LDG.E R25, desc[UR6][R4.64+-0x1000] ;  /* 0xfff0000604197981 */ /* 0x000ea8000c1e1900 */
[----:B------:R-:W3:Y:S04]  /*0df0*/  LDG.E R19, desc[UR6][R4.64+0x4000] ;  /* 0x0040000604137981 */ /* 0x000ee8000c1e1900 */
[----:B------:R-:W4:Y:S04]  /*0e00*/  LDG.E R27, desc[UR6][R4.64+-0x800] ;  /* 0xfff80006041b7981 */ /* 0x000f28000c1e1900 */
[----:B------:R-:W5:Y:S04]  /*0e10*/  LDG.E R29, desc[UR6][R4.64] ;  /* 0x00000006041d7981 */ /* 0x000f68000c1e1900 */
        /* <DEDUP_REMOVED lines=10> */
[----:B------:R-:W5:Y:S01]  /*0ec0*/  LDG.E R11, desc[UR6][R4.64+0x6800] ;  /* 0x00680006040b7981 */ /* 0x000f62000c1e1900 */
[----:B------:R-:W-:-:S05]  /*0ed0*/  VIADD R2, R2, 0x2000 ;  /* 0x0000200002027836 */ /* 0x000fca0000000000 */
[----:B------:R-:W-:Y:S01]  /*0ee0*/  ISETP.GE.AND P1, PT, R2, R7, PT ;  /* 0x000000070200720c */ /* 0x000fe20003f26270 */
[C---:B0-----:R-:W-:Y:S01]  /*0ef0*/  FMUL R6, R0.reuse, R6 ;  /* 0x0000000600067220 */ /* 0x041fe20000400000 */
[----:B--2---:R-:W-:-:S04]  /*0f00*/  FMUL R25, R0, R25 ;  /* 0x0000001900197220 */ /* 0x004fc80000400000 */
[----:B------:R0:W-:Y:S01]  /*0f10*/  STG.E desc[UR6][R4.64+0x800], R6 ;  /* 0x0008000604007986 */ /* 0x0001e2000c101906 */
[----:B---3--:R-:W-:-:S03]  /*0f20*/  FMUL R19, R0, R19 ;  /* 0x0000001300137220 */ /* 0x008fc60000400000 */
[----:B------:R-:W-:Y:S01]  /*0f30*/  STG.E desc[UR6][R4.64+-0x1000], R25 ;  /* 0xfff0001904007986 */ /* 0x000fe2000c101906 */
[----:B----4-:R-:W-:-:S03]  /*0f40*/  FMUL R27, R0, R27 ;  /* 0x0000001b001b7220 */ /* 0x010fc60000400000 */
[----:B------:R1:W-:Y:S01]  /*0f50*/  STG.E desc[UR6][R4.64+0x4000], R19 ;  /* 0x0040001304007986 */ /* 0x0003e2000c101906 */
[----:B0-----:R-:W-:Y:S01]  /*0f60*/  IADD3 R6, P2, PT, R4, 0x8000, RZ ;  /* 0x0000800004067810 */ /* 0x001fe20007f5e0ff */
[C---:B-----5:R-:W-:Y:S01]  /*0f70*/  FMUL R29, R0.reuse, R29 ;  /* 0x0000001d001d7220 */ /* 0x060fe20000400000 */
[C---:B------:R-:W-:Y:S01]  /*0f80*/  FMUL R8, R0.reuse, R8 ;  /* 0x0000000800087220 */ /* 0x040fe20000400000 */
[C---:B------:R-:W-:Y:S01]  /*0f90*/  FMUL R10, R0.reuse, R10 ;  /* 0x0000000a000a7220 */ /* 0x040fe20000400000 */
[----:B-1----:R-:W-:Y:S01]  /*0fa0*/  IADD3.X R19, PT, PT, RZ, R5, RZ, P2, !PT ;  /* 0x00000005ff137210 */ /* 0x002fe200017fe4ff */
[C---:B------:R-:W-:Y:S01]  /*0fb0*/  FMUL R25, R0.reuse, R12 ;  /* 0x0000000c00197220 */ /* 0x040fe20000400000 */
[C---:B------:R-:W-:Y:S01]  /*0fc0*/  FMUL R14, R0.reuse, R14 ;  /* 0x0000000e000e7220 */ /* 0x040fe20000400000 */
[C---:B------:R-:W-:Y:S01]  /*0fd0*/  FMUL R23, R0.reuse, R23 ;  /* 0x0000001700177220 */ /* 0x040fe20000400000 */
[C---:B------:R-:W-:Y:S01]  /*0fe0*/  FMUL R21, R0.reuse, R21 ;  /* 0x0000001500157220 */ /* 0x040fe20000400000 */
[C---:B------:R-:W-:Y:S01]  /*0ff0*/  FMUL R17, R0.reuse, R17 ;  /* 0x0000001100117220 */ /* 0x040fe20000400000 */
[C---:B------:R-:W-:Y:S01]  /*1000*/  FMUL R9, R0.reuse, R9 ;  /* 0x0000000900097220 */ /* 0x040fe20000400000 */
[C---:B------:R-:W-:Y:S01]  /*1010*/  FMUL R15, R0.reuse, R15 ;  /* 0x0000000f000f7220 */ /* 0x040fe20000400000 */
[C---:B------:R-:W-:Y:S01]  /*1020*/  FMUL R13, R0.reuse, R13 ;  /* 0x0000000d000d7220 */ /* 0x040fe20000400000 */
[----:B------:R-:W-:Y:S01]  /*1030*/  FMUL R11, R0, R11 ;  /* 0x0000000b000b7220 */ /* 0x000fe20000400000 */
[----:B------:R-:W-:Y:S04]  /*1040*/  STG.E desc[UR6][R4.64+-0x800], R27 ;  /* 0xfff8001b04007986 */ /* 0x000fe8000c101906 */
        /* <DEDUP_REMOVED lines=11> */
[----:B------:R0:W-:Y:S02]  /*1100*/  STG.E desc[UR6][R4.64+0x6800], R11 ;  /* 0x0068000b04007986 */ /* 0x0001e4000c101906 */
[----:B0-----:R-:W-:Y:S01]  /*1110*/  IMAD.MOV.U32 R4, RZ, RZ, R6 ;  /* 0x000000ffff047224 */ /* 0x001fe200078e0006 */
[----:B------:R-:W-:Y:S01]  /*1120*/  MOV R5, R19 ;  /* 0x0000001300057202 */ /* 0x000fe20000000f00 */
[----:B------:R-:W-:Y:S06]  /*1130*/  @!P1 BRA `(.L_x_24) ;  /* 0xfffffffc00249947 */ /* 0x000fec000383ffff */
.L_x_23:
[----:B------:R-:W-:Y:S05]  /*1140*/  BSYNC.RECONVERGENT B0 ;  /* 0x0000000000007941 */ /* 0x000fea0003800200 */
.L_x_22:
[----:B------:R-:W-:Y:S01]  /*1150*/  IMAD.IADD R6, R3, 0x1, -R2 ;  /* 0x0000000103067824 */ /* 0x000fe200078e0a02 */
[----:B------:R-:W-:Y:S04]  /*1160*/  BSSY.RECONVERGENT B0, `(.L_x_25) ;  /* 0x0000021000007945 */ /* 0x000fe80003800200 */
[----:B------:R-:W-:-:S13]  /*1170*/  ISETP.GT.AND P1, PT, R6, 0x800, PT ;  /* 0x000008000600780c */ /* 0x000fda0003f24270 */
[----:B------:R-:W-:Y:S05]  /*1180*/  @!P1 BRA `(.L_x_26) ;  /* 0x0000000000789947 */ /* 0x000fea0003800000 */
[----:B------:R-:W0:Y:S04]  /*1190*/  LDG.E R7, desc[UR6][R4.64+-0x1000] ;  /* 0xfff0000604077981 */ /* 0x000e28000c1e1900 */
[----:B------:R-:W2:Y:S04]  /*11a0*/  LDG.E R9, desc[UR6][R4.64+-0x800] ;  /* 0xfff8000604097981 */ /* 0x000ea8000c1e1900 */
[----:B------:R-:W3:Y:S04]  /*11b0*/  LDG.E R11, desc[UR6][R4.64] ;  /* 0x00000006040b7981 */ /* 0x000ee8000c1e1900 */
[----:B------:R-:W4:Y:S04]  /*11c0*/  LDG.E R13, desc[UR6][R4.64+0x800] ;  /* 0x00080006040d7981 */ /* 0x000f28000c1e1900 */
[----:B------:R-:W5:Y:S04]  /*11d0*/  LDG.E R15, desc[UR6][R4.64+0x1000] ;  /* 0x00100006040f7981 */ /* 0x000f68000c1e1900 */
[----:B------:R-:W5:Y:S04]  /*11e0*/  LDG.E R17, desc[UR6][R4.64+0x1800] ;  /* 0x0018000604117981 */ /* 0x000f68000c1e1900 */
[----:B------:R-:W5:Y:S04]  /*11f0*/  LDG.E R19, desc[UR6][R4.64+0x2000] ;  /* 0x0020000604137981 */ /* 0x000f68000c1e1900 */
[----:B------:R-:W5:Y:S01]  /*1200*/  LDG.E R21, desc[UR6][R4.64+0x2800] ;  /* 0x0028000604157981 */ /* 0x000f62000c1e1900 */
[----:B------:R-:W-:Y:S01]  /*1210*/  IADD3 R6, P1, PT, R4, 0x4000, RZ ;  /* 0x0000400004067810 */ /* 0x000fe20007f3e0ff */
[----:B------:R-:W-:Y:S01]  /*1220*/  VIADD R2, R2, 0x1000 ;  /* 0x0000100002027836 */ /* 0x000fe20000000000 */
[----:B------:R-:W-:Y:S01]  /*1230*/  PLOP3.LUT P0, PT, PT, PT, PT, 0x8, 0x80 ;  /* 0x000000000080781c */ /* 0x000fe20003f0e170 */
[C---:B0-----:R-:W-:Y:S01]  /*1240*/  FMUL R7, R0.reuse, R7 ;  /* 0x0000000700077220 */ /* 0x041fe20000400000 */
[----:B--2---:R-:W-:-:S04]  /*1250*/  FMUL R9, R0, R9 ;  /* 0x0000000900097220 */ /* 0x004fc80000400000 */
[----:B------:R0:W-:Y:S01]  /*1260*/  STG.E desc[UR6][R4.64+-0x1000], R7 ;  /* 0xfff0000704007986 */ /* 0x0001e2000c101906 */
[----:B---3--:R-:W-:-:S03]  /*1270*/  FMUL R11, R0, R11 ;  /* 0x0000000b000b7220 */ /* 0x008fc60000400000 */
[----:B------:R-:W-:Y:S01]  /*1280*/  STG.E desc[UR6][R4.64+-0x800], R9 ;  /* 0xfff8000904007986 */ /* 0x000fe2000c101906 */
[----:B----4-:R-:W-:-:S03]  /*1290*/  FMUL R13, R0, R13 ;  /* 0x0000000d000d7220 */ /* 0x010fc60000400000 */
[----:B------:R-:W-:Y:S01]  /*12a0*/  STG.E desc[UR6][R4.64], R11 ;  /* 0x0000000b04007986 */ /* 0x000fe2000c101906 */
[C---:B-----5:R-:W-:Y:S01]  /*12b0*/  FMUL R15, R0.reuse, R15 ;  /* 0x0000000f000f7220 */ /* 0x060fe20000400000 */
[----:B0-----:R-:W-:Y:S02]  /*12c0*/  IADD3.X R7, PT, PT, RZ, R5, RZ, P1, !PT ;  /* 0x00000005ff077210 */ /* 0x001fe40000ffe4ff */
[----:B------:R-:W-:Y:S01]  /*12d0*/  STG.E desc[UR6][R4.64+0x800], R13 ;  /* 0x0008000d04007986 */ /* 0x000fe2000c101906 */
[----:B------:R-:W-:-:S03]  /*12e0*/  FMUL R17, R0, R17 ;  /* 0x0000001100117220 */ /* 0x000fc60000400000 */
[----:B------:R-:W-:Y:S01]  /*12f0*/  STG.E desc[UR6][R4.64+0x1000], R15 ;  /* 0x0010000f04007986 */ /* 0x000fe2000c101906 */
[----:B------:R-:W-:-:S03]  /*1300*/  FMUL R19, R0, R19 ;  /* 0x0000001300137220 */ /* 0x000fc60000400000 */
[----:B------:R-:W-:Y:S01]  /*1310*/  STG.E desc[UR6][R4.64+0x1800], R17 ;  /* 0x0018001104007986 */ /* 0x000fe2000c101906 */
[----:B------:R-:W-:-:S03]  /*1320*/  FMUL R21, R0, R21 ;  /* 0x0000001500157220 */ /* 0x000fc60000400000 */
[----:B------:R-:W-:Y:S04]  /*1330*/  STG.E desc[UR6][R4.64+0x2000], R19 ;  /* 0x0020001304007986 */ /* 0x000fe8000c101906 */
[----:B------:R0:W-:Y:S02]  /*1340*/  STG.E desc[UR6][R4.64+0x2800], R21 ;  /* 0x0028001504007986 */ /* 0x0001e4000c101906 */
[----:B0-----:R-:W-:Y:S01]  /*1350*/  MOV R4, R6 ;  /* 0x0000000600047202 */ /* 0x001fe20000000f00 */
[----:B------:R-:W-:-:S07]  /*1360*/  IMAD.MOV.U32 R5, RZ, RZ, R7 ;  /* 0x000000ffff057224 */ /* 0x000fce00078e0007 */
.L_x_26:
[----:B------:R-:W-:Y:S05]  /*1370*/  BSYNC.RECONVERGENT B0 ;  /* 0x0000000000007941 */ /* 0x000fea0003800200 */
.L_x_25:
[----:B------:R-:W-:-:S13]  /*1380*/  ISETP.LT.OR P0, PT, R2, R3, P0 ;  /* 0x000000030200720c */ /* 0x000fda0000701670 */
[----:B------:R-:W-:Y:S05]  /*1390*/  @!P0 EXIT ;  /* 0x000000000000894d */ /* 0x000fea0003800000 */
[----:B------:R-:W0:Y:S04]  /*13a0*/  LDG.E R3, desc[UR6][R4.64+-0x1000] ;  /* 0xfff0000604037981 */ /* 0x000e28000c1e1900 */
[----:B------:R-:W2:Y:S04]  /*13b0*/  LDG.E R7, desc[UR6][R4.64+-0x800] ;  /* 0xfff8000604077981 */ /* 0x000ea8000c1e1900 */
[----:B------:R-:W3:Y:S04]  /*13c0*/  LDG.E R9, desc[UR6][R4.64] ;  /* 0x0000000604097981 */ /* 0x000ee8000c1e1900 */
[----:B------:R-:W4:Y:S01]  /*13d0*/  LDG.E R11, desc[UR6][R4.64+0x800] ;  /* 0x00080006040b7981 */ /* 0x000f22000c1e1900 */
[C---:B0-----:R-:W-:Y:S01]  /*13e0*/  FMUL R3, R0.reuse, R3 ;  /* 0x0000000300037220 */ /* 0x041fe20000400000 */
[----:B--2---:R-:W-:-:S04]  /*13f0*/  FMUL R7, R0, R7 ;  /* 0x0000000700077220 */ /* 0x004fc80000400000 */
[----:B------:R-:W-:Y:S01]  /*1400*/  STG.E desc[UR6][R4.64+-0x1000], R3 ;  /* 0xfff0000304007986 */ /* 0x000fe2000c101906 */
[----:B---3--:R-:W-:-:S03]  /*1410*/  FMUL R9, R0, R9 ;  /* 0x0000000900097220 */ /* 0x008fc60000400000 */
[----:B------:R-:W-:Y:S01]  /*1420*/  STG.E desc[UR6][R4.64+-0x800], R7 ;  /* 0xfff8000704007986 */ /* 0x000fe2000c101906 */
[----:B----4-:R-:W-:-:S03]  /*1430*/  FMUL R11, R0, R11 ;  /* 0x0000000b000b7220 */ /* 0x010fc60000400000 */
[----:B------:R-:W-:Y:S04]  /*1440*/  STG.E desc[UR6][R4.64], R9 ;  /* 0x0000000904007986 */ /* 0x000fe8000c101906 */
[----:B------:R-:W-:Y:S01]  /*1450*/  STG.E desc[UR6][R4.64+0x800], R11 ;  /* 0x0008000b04007986 */ /* 0x000fe2000c101906 */
[----:B------:R-:W-:Y:S05]  /*1460*/  EXIT ;  /* 0x000000000000794d */ /* 0x000fea0003800000 */
        .weak           $__internal_0_$__cuda_sm20_sqrt_rn_f32_slowpath
        .type           $__internal_0_$__cuda_sm20_sqrt_rn_f32_slowpath,@function
        .size           $__internal_0_$__cuda_sm20_sqrt_rn_f32_slowpath,($__internal_1_$__cuda_sm3x_div_rn_noftz_f32_slowpath - $__internal_0_$__cuda_sm20_sqrt_rn_f32_slowpath)
$__internal_0_$__cuda_sm20_sqrt_rn_f32_slowpath:
[----:B------:R-:W-:-:S13]  /*1470*/  LOP3.LUT P0, RZ, R0, 0x7fffffff, RZ, 0xc0, !PT ;  /* 0x7fffffff00ff7812 */ /* 0x000fda000780c0ff */
[----:B------:R-:W-:Y:S01]  /*1480*/  @!P0 MOV R4, R0 ;  /* 0x0000000000048202 */ /* 0x000fe20000000f00 */
[----:B------:R-:W-:Y:S06]  /*1490*/  @!P0 BRA `(.L_x_27) ;  /* 0x0000000000408947 */ /* 0x000fec0003800000 */
[----:B------:R-:W-:-:S13]  /*14a0*/  FSETP.GEU.FTZ.AND P0, PT, R0, RZ, PT ;  /* 0x000000ff0000720b */ /* 0x000fda0003f1e000 */
[----:B------:R-:W-:Y:S01]  /*14b0*/  @!P0 IMAD.MOV.U32 R4, RZ, RZ, 0x7fffffff ;  /* 0x7fffffffff048424 */ /* 0x000fe200078e00ff */
[----:B------:R-:W-:Y:S06]  /*14c0*/  @!P0 BRA `(.L_x_27) ;  /* 0x0000000000348947 */ /* 0x000fec0003800000 */
[----:B------:R-:W-:-:S13]  /*14d0*/  FSETP.GTU.FTZ.AND P0, PT, |R0|, +INF , PT ;  /* 0x7f8000000000780b */ /* 0x000fda0003f1c200 */
[----:B------:R-:W-:Y:S01]  /*14e0*/  @P0 FADD.FTZ R4, R0, 1 ;  /* 0x3f80000000040421 */ /* 0x000fe20000010000 */
[----:B------:R-:W-:Y:S06]  /*14f0*/  @P0 BRA `(.L_x_27) ;  /* 0x0000000000280947 */ /* 0x000fec0003800000 */
[----:B------:R-:W-:-:S13]  /*1500*/  FSETP.NEU.FTZ.AND P0, PT, |R0|, +INF , PT ;  /* 0x7f8000000000780b */ /* 0x000fda0003f1d200 */
[----:B------:R-:W-:-:S04]  /*1510*/  @P0 FFMA R5, R0, 1.84467440737095516160e+19, RZ ;  /* 0x5f80000000050823 */ /* 0x000fc800000000ff */
[----:B------:R-:W0:Y:S02]  /*1520*/  @P0 MUFU.RSQ R4, R5 ;  /* 0x0000000500040308 */ /* 0x000e240000001400 */
[----:B0-----:R-:W-:Y:S01]  /*1530*/  @P0 FMUL.FTZ R8, R5, R4 ;  /* 0x0000000405080220 */ /* 0x001fe20000410000 */
[----:B------:R-:W-:Y:S01]  /*1540*/  @P0 FMUL.FTZ R9, R4, 0.5 ;  /* 0x3f00000004090820 */ /* 0x000fe20000410000 */
[----:B------:R-:W-:Y:S02]  /*1550*/  @!P0 MOV R4, R0 ;  /* 0x0000000000048202 */ /* 0x000fe40000000f00 */
[----:B------:R-:W-:-:S04]  /*1560*/  @P0 FADD.FTZ R7, -R8, -RZ ;  /* 0x800000ff08070221 */ /* 0x000fc80000010100 */
[----:B------:R-:W-:-:S04]  /*1570*/  @P0 FFMA R7, R8, R7, R5 ;  /* 0x0000000708070223 */ /* 0x000fc80000000005 */
[----:B------:R-:W-:-:S04]  /*1580*/  @P0 FFMA R7, R7, R9, R8 ;  /* 0x0000000907070223 */ /* 0x000fc80000000008 */
[----:B------:R-:W-:-:S07]  /*1590*/  @P0 FMUL.FTZ R4, R7, 2.3283064365386962891e-10 ;  /* 0x2f80000007040820 */ /* 0x000fce0000410000 */
.L_x_27:
[----:B------:R-:W-:Y:S01]  /*15a0*/  IMAD.MOV.U32 R0, RZ, RZ, R4 ;  /* 0x000000ffff007224 */ /* 0x000fe200078e0004 */
[----:B------:R-:W-:Y:S01]  /*15b0*/  MOV R4, R10 ;  /* 0x0000000a00047202 */ /* 0x000fe20000000f00 */
[----:B------:R-:W-:-:S04]  /*15c0*/  IMAD.MOV.U32 R5, RZ, RZ, 0x0 ;  /* 0x00000000ff057424 */ /* 0x000fc800078e00ff */
[----:B------:R-:W-:Y:S05]  /*15d0*/  RET.REL.NODEC R4 `(_Z11makeHVectoriPfS_) ;  /* 0xffffffe804887950 */ /* 0x000fea0003c3ffff */
        .weak           $__internal_1_$__cuda_sm3x_div_rn_noftz_f32_slowpath
        .type           $__internal_1_$__cuda_sm3x_div_rn_noftz_f32_slowpath,@function
        .size           $__internal_1_$__cuda_sm3x_div_rn_noftz_f32_slowpath,(.L_x_66 - $__internal_1_$__cuda_sm3x_div_rn_noftz_f32_slowpath)
$__internal_1_$__cuda_sm3x_div_rn_noftz_f32_slowpath:
[--C-:B------:R-:W-:Y:S01]  /*15e0*/  SHF.R.U32.HI R0, RZ, 0x17, R8.reuse ;  /* 0x00000017ff007819 */ /* 0x100fe20000011608 */
[----:B------:R-:W-:Y:S04]  /*15f0*/  BSSY.RECONVERGENT B1, `(.L_x_28) ;  /* 0x000005d000017945 */ /* 0x000fe80003800200 */
[----:B------:R-:W-:Y:S01]  /*1600*/  BSSY.RELIABLE B3, `(.L_x_29) ;  /* 0x000001b000037945 */ /* 0x000fe20003800100 */
[----:B------:R-:W-:Y:S01]  /*1610*/  IMAD.MOV.U32 R6, RZ, RZ, R8 ;  /* 0x000000ffff067224 */ /* 0x000fe200078e0008 */
[----:B------:R-:W-:-:S04]  /*1620*/  LOP3.LUT R10, R0, 0xff, RZ, 0xc0, !PT ;  /* 0x000000ff000a7812 */ /* 0x000fc800078ec0ff */
[----:B------:R-:W-:-:S04]  /*1630*/  IADD3 R5, PT, PT, R10, -0x1, RZ ;  /* 0xffffffff0a057810 */ /* 0x000fc80007ffe0ff */
[----:B------:R-:W-:-:S13]  /*1640*/  ISETP.GT.U32.AND P0, PT, R5, 0xfd, PT ;  /* 0x000000fd0500780c */ /* 0x000fda0003f04070 */
[----:B------:R-:W-:Y:S01]  /*1650*/  @!P0 MOV R3, RZ ;  /* 0x000000ff00038202 */ /* 0x000fe20000000f00 */
[----:B------:R-:W-:Y:S06]  /*1660*/  @!P0 BRA `(.L_x_30) ;  /* 0x0000000000508947 */ /* 0x000fec0003800000 */
[----:B------:R-:W-:Y:S01]  /*1670*/  FSETP.GTU.FTZ.AND P0, PT, |R8|, +INF , PT ;  /* 0x7f8000000800780b */ /* 0x000fe20003f1c200 */
[----:B------:R-:W-:-:S12]  /*1680*/  IMAD.MOV.U32 R0, RZ, RZ, R8 ;  /* 0x000000ffff007224 */ /* 0x000fd800078e0008 */
[----:B------:R-:W-:Y:S05]  /*1690*/  @P0 BREAK.RELIABLE B3 ;  /* 0x0000000000030942 */ /* 0x000fea0003800100 */
[----:B------:R-:W-:Y:S05]  /*16a0*/  @P0 BRA `(.L_x_31) ;  /* 0x0000000400400947 */ /* 0x000fea0003800000 */
[----:B------:R-:W-:-:S05]  /*16b0*/  HFMA2 R3, -RZ, RZ, 2, 0 ;  /* 0x40000000ff037431 */ /* 0x000fca00000001ff */
[----:B------:R-:W-:-:S13]  /*16c0*/  LOP3.LUT P0, RZ, R6, 0x7fffffff, R3, 0xc8, !PT ;  /* 0x7fffffff06ff7812 */ /* 0x000fda000780c803 */
[----:B------:R-:W-:Y:S05]  /*16d0*/  @!P0 BREAK.RELIABLE B3 ;  /* 0x0000000000038942 */ /* 0x000fea0003800100 */
[----:B------:R-:W-:Y:S05]  /*16e0*/  @!P0 BRA `(.L_x_32) ;  /* 0x0000000400288947 */ /* 0x000fea0003800000 */
[----:B------:R-:W-:Y:S02]  /*16f0*/  FSETP.NEU.FTZ.AND P0, PT, |R0|, +INF , PT ;  /* 0x7f8000000000780b */ /* 0x000fe40003f1d200 */
[----:B------:R-:W-:-:S04]  /*1700*/  LOP3.LUT P1, RZ, R3, 0x7fffffff, RZ, 0xc0, !PT ;  /* 0x7fffffff03ff7812 */ /* 0x000fc8000782c0ff */
[----:B------:R-:W-:-:S13]  /*1710*/  PLOP3.LUT P0, PT, P0, P1, PT, 0x2f, 0xf2 ;  /* 0x0000000000f2781c */ /* 0x000fda0000702577 */
[----:B------:R-:W-:Y:S05]  /*1720*/  @P0 BREAK.RELIABLE B3 ;  /* 0x0000000000030942 */ /* 0x000fea0003800100 */
[----:B------:R-:W-:Y:S05]  /*1730*/  @P0 BRA `(.L_x_33) ;  /* 0x00000004000c0947 */ /* 0x000fea0003800000 */
[----:B------:R-:W-:-:S13]  /*1740*/  LOP3.LUT P0, RZ, R6, 0x7fffffff, RZ, 0xc0, !PT ;  /* 0x7fffffff06ff7812 */ /* 0x000fda000780c0ff */
[----:B------:R-:W-:Y:S05]  /*1750*/  @!P0 BREAK.RELIABLE B3 ;  /* 0x0000000000038942 */ /* 0x000fea0003800100 */
[----:B------:R-:W-:Y:S05]  /*1760*/  @!P0 BRA `(.L_x_34) ;  /* 0x0000000000f48947 */ /* 0x000fea0003800000 */
[----:B------:R-:W-:Y:S01]  /*1770*/  ISETP.GE.AND P0, PT, R5, RZ, PT ;  /* 0x000000ff0500720c */ /* 0x000fe20003f06270 */
[----:B------:R-:W-:-:S12]  /*1780*/  IMAD.MOV.U32 R3, RZ, RZ, RZ ;  /* 0x000000ffff037224 */ /* 0x000fd800078e00ff */
[----:B------:R-:W-:Y:S01]  /*1790*/  @!P0 FFMA R6, R0, 1.84467440737095516160e+19, RZ ;  /* 0x5f80000000068823 */ /* 0x000fe200000000ff */
[----:B------:R-:W-:-:S07]  /*17a0*/  @!P0 IADD3 R3, PT, PT, R3, 0x40, RZ ;  /* 0x0000004003038810 */ /* 0x000fce0007ffe0ff */
.L_x_30:
[----:B------:R-:W-:Y:S05]  /*17b0*/  BSYNC.RELIABLE B3 ;  /* 0x0000000000037941 */ /* 0x000fea0003800100 */
.L_x_29:
[----:B------:R-:W-:Y:S01]  /*17c0*/  LEA R5, R10, 0xc0800000, 0x17 ;  /* 0xc08000000a057811 */ /* 0x000fe200078eb8ff */
[----:B------:R-:W-:Y:S01]  /*17d0*/  UMOV UR4, 0x40000000 ;  /* 0x4000000000047882 */ /* 0x000fe20000000000 */
[----:B------:R-:W-:Y:S01]  /*17e0*/  IADD3 R3, PT, PT, R3, 0x80, -R10 ;  /* 0x0000008003037810 */ /* 0x000fe20007ffe80a */
[----:B------:R-:W-:Y:S01]  /*17f0*/  UIADD3 UR4, UPT, UPT, UR4, -0x800000, URZ ;  /* 0xff80000004047890 */ /* 0x000fe2000fffe0ff */
[----:B------:R-:W-:Y:S01]  /*1800*/  BSSY.RECONVERGENT B3, `(.L_x_35) ;  /* 0x0000032000037945 */ /* 0x000fe20003800200 */
[----:B------:R-:W-:-:S04]  /*1810*/  IMAD.IADD R5, R6, 0x1, -R5 ;  /* 0x0000000106057824 */ /* 0x000fc800078e0a05 */
[----:B------:R-:W0:Y:S01]  /*1820*/  MUFU.RCP R0, R5 ;  /* 0x0000000500007308 */ /* 0x000e220000001000 */
[----:B------:R-:W-:-:S04]  /*1830*/  FADD.FTZ R7, -R5, -RZ ;  /* 0x800000ff05077221 */ /* 0x000fc80000010100 */
[----:B0-----:R-:W-:-:S04]  /*1840*/  FFMA R9, R0, R7, 1 ;  /* 0x3f80000000097423 */ /* 0x001fc80000000007 */
[----:B------:R-:W-:-:S04]  /*1850*/  FFMA R0, R0, R9, R0 ;  /* 0x0000000900007223 */ /* 0x000fc80000000000 */
[----:B------:R-:W-:-:S04]  /*1860*/  FFMA R6, R0, UR4, RZ ;  /* 0x0000000400067c23 */ /* 0x000fc800080000ff */
[----:B------:R-:W-:-:S04]  /*1870*/  FFMA R9, R7, R6, UR4 ;  /* 0x0000000407097e23 */ /* 0x000fc80008000006 */
[----:B------:R-:W-:-:S04]  /*1880*/  FFMA R9, R0, R9, R6 ;  /* 0x0000000900097223 */ /* 0x000fc80000000006 */
[----:B------:R-:W-:-:S04]  /*1890*/  FFMA R8, R7, R9, UR4 ;  /* 0x0000000407087e23 */ /* 0x000fc80008000009 */
[----:B------:R-:W-:-:S05]  /*18a0*/  FFMA R6, R0, R8, R9 ;  /* 0x0000000800067223 */ /* 0x000fca0000000009 */
[----:B------:R-:W-:-:S04]  /*18b0*/  SHF.R.U32.HI R5, RZ, 0x17, R6 ;  /* 0x00000017ff057819 */ /* 0x000fc80000011606 */
[----:B------:R-:W-:-:S04]  /*18c0*/  LOP3.LUT R5, R5, 0xff, RZ, 0xc0, !PT ;  /* 0x000000ff05057812 */ /* 0x000fc800078ec0ff */
[----:B------:R-:W-:-:S05]  /*18d0*/  IADD3 R7, PT, PT, R5, R3, RZ ;  /* 0x0000000305077210 */ /* 0x000fca0007ffe0ff */
[----:B------:R-:W-:-:S05]  /*18e0*/  VIADD R5, R7, 0xffffffff ;  /* 0xffffffff07057836 */ /* 0x000fca0000000000 */
[----:B------:R-:W-:-:S13]  /*18f0*/  ISETP.GE.U32.AND P0, PT, R5, 0xfe, PT ;  /* 0x000000fe0500780c */ /* 0x000fda0003f06070 */
[----:B------:R-:W-:Y:S05]  /*1900*/  @!P0 BRA `(.L_x_36) ;  /* 0x0000000000808947 */ /* 0x000fea0003800000 */
[----:B------:R-:W-:-:S13]  /*1910*/  ISETP.GT.AND P0, PT, R7, 0xfe, PT ;  /* 0x000000fe0700780c */ /* 0x000fda0003f04270 */
[----:B------:R-:W-:Y:S05]  /*1920*/  @P0 BRA `(.L_x_37) ;  /* 0x00000000006c0947 */ /* 0x000fea0003800000 */
[----:B------:R-:W-:-:S13]  /*1930*/  ISETP.GE.AND P0, PT, R7, 0x1, PT ;  /* 0x000000010700780c */ /* 0x000fda0003f06270 */
[----:B------:R-:W-:Y:S05]  /*1940*/  @P0 BRA `(.L_x_38) ;  /* 0x0000000000740947 */ /* 0x000fea0003800000 */
[----:B------:R-:W-:Y:S02]  /*1950*/  ISETP.GE.AND P0, PT, R7, -0x18, PT ;  /* 0xffffffe80700780c */ /* 0x000fe40003f06270 */
[----:B------:R-:W-:-:S11]  /*1960*/  LOP3.LUT R6, R6, 0x80000000, RZ, 0xc0, !PT ;  /* 0x8000000006067812 */ /* 0x000fd600078ec0ff */
[----:B------:R-:W-:Y:S05]  /*1970*/  @!P0 BRA `(.L_x_38) ;  /* 0x0000000000688947 */ /* 0x000fea0003800000 */
[CCC-:B------:R-:W-:Y:S01]  /*1980*/  FFMA.RZ R3, R0.reuse, R8.reuse, R9.reuse ;  /* 0x0000000800037223 */ /* 0x1c0fe2000000c009 */
[C---:B------:R-:W-:Y:S02]  /*1990*/  ISETP.NE.AND P2, PT, R7.reuse, RZ, PT ;  /* 0x000000ff0700720c */ /* 0x040fe40003f45270 */
[----:B------:R-:W-:Y:S02]  /*19a0*/  ISETP.NE.AND P1, PT, R7, RZ, PT ;  /* 0x000000ff0700720c */ /* 0x000fe40003f25270 */
[----:B------:R-:W-:Y:S01]  /*19b0*/  LOP3.LUT R5, R3, 0x7fffff, RZ, 0xc0, !PT ;  /* 0x007fffff03057812 */ /* 0x000fe200078ec0ff */
[CCC-:B------:R-:W-:Y:S01]  /*19c0*/  FFMA.RP R3, R0.reuse, R8.reuse, R9.reuse ;  /* 0x0000000800037223 */ /* 0x1c0fe20000008009 */
[----:B------:R-:W-:Y:S01]  /*19d0*/  FFMA.RM R0, R0, R8, R9 ;  /* 0x0000000800007223 */ /* 0x000fe20000004009 */
[----:B------:R-:W-:Y:S01]  /*19e0*/  IADD3 R8, PT, PT, R7, 0x20, RZ ;  /* 0x0000002007087810 */ /* 0x000fe20007ffe0ff */
[----:B------:R-:W-:Y:S01]  /*19f0*/  IMAD.MOV R7, RZ, RZ, -R7 ;  /* 0x000000ffff077224 */ /* 0x000fe200078e0a07 */
[----:B------:R-:W-:-:S02]  /*1a00*/  LOP3.LUT R5, R5, 0x800000, RZ, 0xfc, !PT ;  /* 0x0080000005057812 */ /* 0x000fc400078efcff */
[----:B------:R-:W-:Y:S02]  /*1a10*/  FSETP.NEU.FTZ.AND P0, PT, R3, R0, PT ;  /* 0x000000000300720b */ /* 0x000fe40003f1d000 */
[----:B------:R-:W-:Y:S02]  /*1a20*/  SHF.L.U32 R8, R5, R8, RZ ;  /* 0x0000000805087219 */ /* 0x000fe400000006ff */
[----:B------:R-:W-:Y:S02]  /*1a30*/  SEL R0, R7, RZ, P2 ;  /* 0x000000ff07007207 */ /* 0x000fe40001000000 */
[----:B------:R-:W-:Y:S02]  /*1a40*/  ISETP.NE.AND P1, PT, R8, RZ, P1 ;  /* 0x000000ff0800720c */ /* 0x000fe40000f25270 */
[----:B------:R-:W-:Y:S02]  /*1a50*/  SHF.R.U32.HI R0, RZ, R0, R5 ;  /* 0x00000000ff007219 */ /* 0x000fe40000011605 */
[----:B------:R-:W-:-:S02]  /*1a60*/  PLOP3.LUT P0, PT, P0, P1, PT, 0xf8, 0x8f ;  /* 0x00000000008f781c */ /* 0x000fc40000703f70 */
[----:B------:R-:W-:Y:S02]  /*1a70*/  SHF.R.U32.HI R8, RZ, 0x1, R0 ;  /* 0x00000001ff087819 */ /* 0x000fe40000011600 */
[----:B------:R-:W-:-:S04]  /*1a80*/  SEL R3, RZ, 0x1, !P0 ;  /* 0x00000001ff037807 */ /* 0x000fc80004000000 */
[----:B------:R-:W-:-:S04]  /*1a90*/  LOP3.LUT R3, R3, 0x1, R8, 0xf8, !PT ;  /* 0x0000000103037812 */ /* 0x000fc800078ef808 */
[----:B------:R-:W-:-:S04]  /*1aa0*/  LOP3.LUT R3, R3, R0, RZ, 0xc0, !PT ;  /* 0x0000000003037212 */ /* 0x000fc800078ec0ff */
[----:B------:R-:W-:-:S04]  /*1ab0*/  IADD3 R3, PT, PT, R8, R3, RZ ;  /* 0x0000000308037210 */ /* 0x000fc80007ffe0ff */
[----:B------:R-:W-:Y:S01]  /*1ac0*/  LOP3.LUT R6, R3, R6, RZ, 0xfc, !PT ;  /* 0x0000000603067212 */ /* 0x000fe200078efcff */
[----:B------:R-:W-:Y:S06]  /*1ad0*/  BRA `(.L_x_38) ;  /* 0x0000000000107947 */ /* 0x000fec0003800000 */
.L_x_37:
[----:B------:R-:W-:-:S04]  /*1ae0*/  LOP3.LUT R6, R6, 0x80000000, RZ, 0xc0, !PT ;  /* 0x8000000006067812 */ /* 0x000fc800078ec0ff */
[----:B------:R-:W-:Y:S01]  /*1af0*/  LOP3.LUT R6, R6, 0x7f800000, RZ, 0xfc, !PT ;  /* 0x7f80000006067812 */ /* 0x000fe200078efcff */
[----:B------:R-:W-:Y:S06]  /*1b00*/  BRA `(.L_x_38) ;  /* 0x0000000000047947 */ /* 0x000fec0003800000 */
.L_x_36:
[----:B------:R-:W-:-:S07]  /*1b10*/  IMAD R6, R3, 0x800000, R6 ;  /* 0x0080000003067824 */ /* 0x000fce00078e0206 */
.L_x_38:
[----:B------:R-:W-:Y:S05]  /*1b20*/  BSYNC.RECONVERGENT B3 ;  /* 0x0000000000037941 */ /* 0x000fea0003800200 */
.L_x_35:
[----:B------:R-:W-:Y:S05]  /*1b30*/  BRA `(.L_x_39) ;  /* 0x0000000000207947 */ /* 0x000fea0003800000 */
.L_x_34:
[----:B------:R-:W-:-:S04]  /*1b40*/  LOP3.LUT R6, R6, 0x80000000, R3, 0x48, !PT ;  /* 0x8000000006067812 */ /* 0x000fc800078e4803 */
[----:B------:R-:W-:Y:S01]  /*1b50*/  LOP3.LUT R6, R6, 0x7f800000, RZ, 0xfc, !PT ;  /* 0x7f80000006067812 */ /* 0x000fe200078efcff */
[----:B------:R-:W-:Y:S06]  /*1b60*/  BRA `(.L_x_39) ;  /* 0x0000000000147947 */ /* 0x000fec0003800000 */
.L_x_33:
[----:B------:R-:W-:Y:S01]  /*1b70*/  LOP3.LUT R6, R6, 0x80000000, R3, 0x48, !PT ;  /* 0x8000000006067812 */ /* 0x000fe200078e4803 */
[----:B------:R-:W-:Y:S06]  /*1b80*/  BRA `(.L_x_39) ;  /* 0x00000000000c7947 */ /* 0x000fec0003800000 */
.L_x_32:
[----:B------:R-:W0:Y:S01]  /*1b90*/  MUFU.RSQ R6, -QNAN ;  /* 0xffc0000000067908 */ /* 0x000e220000001400 */
[----:B------:R-:W-:Y:S05]  /*1ba0*/  BRA `(.L_x_39) ;  /* 0x0000000000047947 */ /* 0x000fea0003800000 */
.L_x_31:
[----:B------:R-:W-:-:S07]  /*1bb0*/  FADD.FTZ R6, R0, 2 ;  /* 0x4000000000067421 */ /* 0x000fce0000010000 */
.L_x_39:
[----:B------:R-:W-:Y:S05]  /*1bc0*/  BSYNC.RECONVERGENT B1 ;  /* 0x0000000000017941 */ /* 0x000fea0003800200 */
.L_x_28:
[----:B------:R-:W-:-:S04]  /*1bd0*/  HFMA2 R5, -RZ, RZ, 0, 0 ;  /* 0x00000000ff057431 */ /* 0x000fc800000001ff */
[----:B0-----:R-:W-:Y:S05]  /*1be0*/  RET.REL.NODEC R4 `(_Z11makeHVectoriPfS_) ;  /* 0xffffffe404047950 */ /* 0x001fea0003c3ffff */
.L_x_40:
        /* <DEDUP_REMOVED lines=9> */
.L_x_66:


//--------------------- .text._Z10gpuSwapColiPfiPiS0_ --------------------------
	.section	.text._Z10gpuSwapColiPfiPiS0_,"ax",@progbits
	.align	128
        .global         _Z10gpuSwapColiPfiPiS0_
        .type           _Z10gpuSwapColiPfiPiS0_,@function
        .size           _Z10gpuSwapColiPfiPiS0_,(.L_x_69 - _Z10gpuSwapColiPfiPiS0_)
        .other          _Z10gpuSwapColiPfiPiS0_,@"STO_CUDA_ENTRY STV_DEFAULT"
_Z10gpuSwapColiPfiPiS0_:
.text._Z10gpuSwapColiPfiPiS0_:
        /* <DEDUP_REMOVED lines=9> */
[----:B------:R-:W0:Y:S07]  /*0090*/  LDCU.64 UR4, c[0x0][0x358] ;  /* 0x00006b00ff0477ac */ /* 0x000e2e0008000a00 */
[----:B------:R-:W1:Y:S08]  /*00a0*/  LDC R17, c[0x0][0x390] ;  /* 0x0000e400ff117b82 */ /* 0x000e700000000800 */
[----:B------:R-:W2:Y:S01]  /*00b0*/  LDC.64 R4, c[0x0][0x388] ;  /* 0x0000e200ff047b82 */ /* 0x000ea20000000a00 */
[----:B0-----:R-:W3:Y:S01]  /*00c0*/  LDG.E R9, desc[UR4][R2.64] ;  /* 0x0000000402097981 */ /* 0x001ee2000c1e1900 */
[----:B-1----:R-:W-:Y:S01]  /*00d0*/  IMAD R11, R17, UR7, R0 ;  /* 0x00000007110b7c24 */ /* 0x002fe2000f8e0200 */
[----:B---3--:R-:W-:-:S05]  /*00e0*/  IADD3 R7, PT, PT, R9, R17, RZ ;  /* 0x0000001109077210 */ /* 0x008fca0007ffe0ff */
[----:B------:R-:W-:-:S04]  /*00f0*/  IMAD R7, R7, UR7, R0 ;  /* 0x0000000707077c24 */ /* 0x000fc8000f8e0200 */
[----:B--2---:R-:W-:-:S04]  /*0100*/  IMAD.WIDE R6, R7, 0x4, R4 ;  /* 0x0000000407067825 */ /* 0x004fc800078e0204 */
[----:B------:R-:W-:Y:S01]  /*0110*/  IMAD.WIDE R4, R11, 0x4, R4 ;  /* 0x000000040b047825 */ /* 0x000fe200078e0204 */
[----:B------:R-:W2:Y:S04]  /*0120*/  LDG.E R13, desc[UR4][R6.64] ;  /* 0x00000004060d7981 */ /* 0x000ea8000c1e1900 */
[----:B------:R-:W3:Y:S01]  /*0130*/  LDG.E R11, desc[UR4][R4.64] ;  /* 0x00000004040b7981 */ /* 0x000ee2000c1e1900 */
[----:B------:R-:W-:-:S03]  /*0140*/  LOP3.LUT P0, RZ, R15, UR6, RZ, 0xfc, !PT ;  /* 0x000000060fff7c12 */ /* 0x000fc6000f80fcff */
[----:B--2---:R0:W-:Y:S04]  /*0150*/  STG.E desc[UR4][R4.64], R13 ;  /* 0x0000000d04007986 */ /* 0x0041e8000c101904 */
[----:B---3--:R0:W-:Y:S06]  /*0160*/  STG.E desc[UR4][R6.64], R11 ;  /* 0x0000000b06007986 */ /* 0x0081ec000c101904 */
[----:B------:R-:W-:Y:S05]  /*0170*/  @P0 EXIT ;  /* 0x000000000000094d */ /* 0x000fea0003800000 */
[----:B------:R-:W1:Y:S02]  /*0180*/  LDC.64 R2, c[0x0][0x3a0] ;  /* 0x0000e800ff027b82 */ /* 0x000e640000000a00 */
[----:B-1----:R-:W-:-:S05]  /*0190*/  IMAD.WIDE R2, R17, 0x4, R2 ;  /* 0x0000000411027825 */ /* 0x002fca00078e0202 */
[----:B0-----:R-:W2:Y:S01]  /*01a0*/  LDG.E R7, desc[UR4][R2.64] ;  /* 0x0000000402077981 */ /* 0x001ea2000c1e1900 */
[----:B------:R-:W-:-:S05]  /*01b0*/  IMAD.WIDE R4, R9, 0x4, R2 ;  /* 0x0000000409047825 */ /* 0x000fca00078e0202 */
[----:B------:R-:W3:Y:S04]  /*01c0*/  LDG.E R9, desc[UR4][R4.64] ;  /* 0x0000000404097981 */ /* 0x000ee8000c1e1900 */
[----:B---3--:R-:W-:Y:S04]  /*01d0*/  STG.E desc[UR4][R2.64], R9 ;  /* 0x0000000902007986 */ /* 0x008fe8000c101904 */
[----:B--2---:R-:W-:Y:S01]  /*01e0*/  STG.E desc[UR4][R4.64], R7 ;  /* 0x0000000704007986 */ /* 0x004fe2000c101904 */
[----:B------:R-:W-:Y:S05]  /*01f0*/  EXIT ;  /* 0x000000000000794d */ /* 0x000fea0003800000 */
.L_x_41:
        /* <DEDUP_REMOVED lines=16> */
.L_x_69:


//--------------------- .text._Z10gpuFindMaxiPfiPi --------------------------
	.section	.text._Z10gpuFindMaxiPfiPi,"ax",@progbits
	.align	128
        .global         _Z10gpuFindMaxiPfiPi
        .type           _Z10gpuFindMaxiPfiPi,@function
        .size           _Z10gpuFindMaxiPfiPi,(.L_x_70 - _Z10gpuFindMaxiPfiPi)
        .other          _Z10gpuFindMaxiPfiPi,@"STO_CUDA_ENTRY STV_DEFAULT"
_Z10gpuFindMaxiPfiPi:
.text._Z10gpuFindMaxiPfiPi:
[----:B------:R-:W-:Y:S01]  /*0000*/  LDC R1, c[0x0][0x37c] ;  /* 0x0000df00ff017b82 */ /* 0x000fe20000000800 */
[----:B------:R-:W0:Y:S07]  /*0010*/  S2R R0, SR_TID.X ;  /* 0x0000000000007919 */ /* 0x000e2e0000002100 */
[----:B------:R-:W0:Y:S01]  /*0020*/  LDC R3, c[0x0][0x390] ;  /* 0x0000e400ff037b82 */ /* 0x000e220000000800 */
[----:B------:R-:W1:Y:S01]  /*0030*/  LDCU UR8, c[0x0][0x380] ;  /* 0x00007000ff0877ac */ /* 0x000e620008000800 */
[----:B------:R-:W-:Y:S01]  /*0040*/  IMAD.MOV.U32 R5, RZ, RZ, -0x1 ;  /* 0xffffffffff057424 */ /* 0x000fe200078e00ff */
[----:B------:R-:W-:-:S05]  /*0050*/  UMOV UR4, 0x400 ;  /* 0x0000040000047882 */ /* 0x000fca0000000000 */
[----:B------:R-:W2:Y:S01]  /*0060*/  S2UR UR5, SR_CgaCtaId ;  /* 0x00000000000579c3 */ /* 0x000ea20000008800 */
[----:B0-----:R-:W-:Y:S01]  /*0070*/  IMAD R10, R0, R3, RZ ;  /* 0x00000003000a7224 */ /* 0x001fe200078e02ff */
[----:B--2---:R-:W-:-:S04]  /*0080*/  ULEA UR4, UR5, UR4, 0x18 ;  /* 0x0000000405047291 */ /* 0x004fc8000f8ec0ff */
[----:B-1----:R-:W-:Y:S02]  /*0090*/  ISETP.GE.AND P0, PT, R10, UR8, PT ;  /* 0x000000080a007c0c */ /* 0x002fe4000bf06270 */
[----:B------:R-:W-:-:S05]  /*00a0*/  LEA R2, R0, UR4, 0x2 ;  /* 0x0000000400027c11 */ /* 0x000fca000f8e10ff */
[----:B------:R0:W-:Y:S06]  /*00b0*/  STS [R2], R5 ;  /* 0x0000000502007388 */ /* 0x0001ec0000000800 */
[----:B------:R-:W-:Y:S05]  /*00c0*/  @P0 EXIT ;  /* 0x000000000000094d */ /* 0x000fea0003800000 */
[----:B------:R-:W-:Y:S01]  /*00d0*/  VIADD R9, R10, 0x1 ;  /* 0x000000010a097836 */ /* 0x000fe20000000000 */
[----:B------:R-:W1:Y:S01]  /*00e0*/  LDCU.64 UR6, c[0x0][0x358] ;  /* 0x00006b00ff0677ac */ /* 0x000e620008000a00 */
[----:B------:R-:W-:Y:S03]  /*00f0*/  BSSY.RECONVERGENT B0, `(.L_x_42) ;  /* 0x00000cc000007945 */ /* 0x000fe60003800200 */
[----:B------:R-:W-:-:S04]  /*0100*/  ISETP.GE.AND P0, PT, R9, UR8, PT ;  /* 0x0000000809007c0c */ /* 0x000fc8000bf06270 */
[----:B------:R-:W-:-:S13]  /*0110*/  ISETP.LT.OR P0, PT, R3, 0x2, P0 ;  /* 0x000000020300780c */ /* 0x000fda0000701670 */
[----:B-1----:R-:W-:Y:S05]  /*0120*/  @P0 BRA `(.L_x_43) ;  /* 0x0000000c00200947 */ /* 0x002fea0003800000 */
[C---:B------:R-:W-:Y:S01]  /*0130*/  VIADDMNMX R3, R10.reuse, R3, UR8, PT ;  /* 0x000000080a037e46 */ /* 0x040fe2000b800103 */
[----:B------:R-:W-:Y:S01]  /*0140*/  BSSY.RECONVERGENT B1, `(.L_x_44) ;  /* 0x0000066000017945 */ /* 0x000fe20003800200 */
[----:B------:R-:W-:Y:S02]  /*0150*/  LOP3.LUT R4, RZ, R10, RZ, 0x33, !PT ;  /* 0x0000000aff047212 */ /* 0x000fe400078e33ff */
[----:B------:R-:W-:-:S04]  /*0160*/  VIADDMNMX R3, R10, 0x2, R3, !PT ;  /* 0x000000020a037846 */ /* 0x000fc80007800103 */
[C---:B0-----:R-:W-:Y:S01]  /*0170*/  IADD3 R5, PT, PT, R3.reuse, -0x2, -R10 ;  /* 0xfffffffe03057810 */ /* 0x041fe20007ffe80a */
[----:B------:R-:W-:-:S03]  /*0180*/  IMAD.IADD R3, R3, 0x1, R4 ;  /* 0x0000000103037824 */ /* 0x000fc600078e0204 */
[----:B------:R-:W-:Y:S02]  /*0190*/  ISETP.GE.U32.AND P0, PT, R5, 0xf, PT ;  /* 0x0000000f0500780c */ /* 0x000fe40003f06070 */
[----:B------:R-:W-:-:S11]  /*01a0*/  LOP3.LUT R18, R3, 0xf, RZ, 0xc0, !PT ;  /* 0x0000000f03127812 */ /* 0x000fd600078ec0ff */
[----:B------:R-:W-:Y:S05]  /*01b0*/  @!P0 BRA `(.L_x_45) ;  /* 0x0000000400788947 */ /* 0x000fea0003800000 */
[----:B------:R-:W-:Y:S01]  /*01c0*/  LOP3.LUT R9, R3, 0xfffffff0, RZ, 0xc0, !PT ;  /* 0xfffffff003097812 */ /* 0x000fe200078ec0ff */
[----:B------:R-:W-:Y:S01]  /*01d0*/  BSSY.RECONVERGENT B2, `(.L_x_46) ;  /* 0x000005b000027945 */ /* 0x000fe20003800200 */
[----:B------:R-:W-:Y:S02]  /*01e0*/  VIADD R8, R10, 0x8 ;  /* 0x000000080a087836 */ /* 0x000fe40000000000 */
[----:B------:R-:W-:-:S07]  /*01f0*/  IADD3 R9, PT, PT, -R9, RZ, RZ ;  /* 0x000000ff09097210 */ /* 0x000fce0007ffe1ff */
.L_x_47:
[----:B------:R-:W0:Y:S01]  /*0200*/  LDC.64 R4, c[0x0][0x388] ;  /* 0x0000e200ff047b82 */ /* 0x000e220000000a00 */
[----:B------:R-:W-:Y:S02]  /*0210*/  VIADD R11, R8, 0xfffffff9 ;  /* 0xfffffff9080b7836 */ /* 0x000fe40000000000 */
[----:B0-----:R-:W-:-:S04]  /*0220*/  IMAD.WIDE R12, R10, 0x4, R4 ;  /* 0x000000040a0c7825 */ /* 0x001fc800078e0204 */
[----:B------:R-:W-:Y:S02]  /*0230*/  IMAD.WIDE R6, R11, 0x4, R4 ;  /* 0x000000040b067825 */ /* 0x000fe400078e0204 */
[----:B------:R-:W2:Y:S04]  /*0240*/  LDG.E R13, desc[UR6][R12.64] ;  /* 0x000000060c0d7981 */ /* 0x000ea8000c1e1900 */
[----:B------:R-:W2:Y:S02]  /*0250*/  LDG.E R14, desc[UR6][R6.64] ;  /* 0x00000006060e7981 */ /* 0x000ea4000c1e1900 */
[----:B--2---:R-:W-:-:S04]  /*0260*/  FSETP.GT.AND P0, PT, R14, R13, PT ;  /* 0x0000000d0e00720b */ /* 0x004fc80003f04000 */
[----:B------:R-:W-:Y:S02]  /*0270*/  SEL R11, R11, R10, P0 ;  /* 0x0000000a0b0b7207 */ /* 0x000fe40000000000 */
[----:B------:R-:W2:Y:S03]  /*0280*/  LDG.E R10, desc[UR6][R6.64+0x4] ;  /* 0x00000406060a7981 */ /* 0x000ea6000c1e1900 */
[----:B------:R-:W-:-:S06]  /*0290*/  IMAD.WIDE R14, R11, 0x4, R4 ;  /* 0x000000040b0e7825 */ /* 0x000fcc00078e0204 */
[----:B------:R-:W2:Y:S02]  /*02a0*/  LDG.E R15, desc[UR6][R14.64] ;  /* 0x000000060e0f7981 */ /* 0x000ea4000c1e1900 */
[----:B--2---:R-:W-:Y:S02]  /*02b0*/  FSETP.GT.AND P0, PT, R10, R15, PT ;  /* 0x0000000f0a00720b */ /* 0x004fe40003f04000 */
[----:B------:R-:W2:Y:S11]  /*02c0*/  LDG.E R10, desc[UR6][R6.64+0x8] ;  /* 0x00000806060a7981 */ /* 0x000eb6000c1e1900 */
[----:B------:R-:W-:-:S04]  /*02d0*/  @P0 VIADD R11, R8, 0xfffffffa ;  /* 0xfffffffa080b0836 */ /* 0x000fc80000000000 */
        /* <DEDUP_REMOVED lines=9> */
[----:B------:R-:W-:-:S05]  /*0370*/  @P0 IADD3 R11, PT, PT, R8, -0x4, RZ ;  /* 0xfffffffc080b0810 */ /* 0x000fca0007ffe0ff */
        /* <DEDUP_REMOVED lines=18> */
[----:B------:R-:W2:Y:S02]  /*04a0*/  LDG.E R10, desc[UR6][R6.64+0x20] ;  /* 0x00002006060a7981 */ /* 0x000ea4000c1e1900 */
[----:B------:R-:W-:-:S05]  /*04b0*/  SEL R11, R8, R11, P0 ;  /* 0x0000000b080b7207 */ /* 0x000fca0000000000 */
[----:B------:R-:W-:-:S06]  /*04c0*/  IMAD.WIDE R16, R11, 0x4, R4 ;  /* 0x000000040b107825 */ /* 0x000fcc00078e0204 */
[----:B------:R-:W2:Y:S02]  /*04d0*/  LDG.E R17, desc[UR6][R16.64] ;  /* 0x0000000610117981 */ /* 0x000ea4000c1e1900 */
[----:B--2---:R-:W-:Y:S02]  /*04e0*/  FSETP.GT.AND P0, PT, R10, R17, PT ;  /* 0x000000110a00720b */ /* 0x004fe40003f04000 */
[----:B------:R-:W2:Y:S11]  /*04f0*/  LDG.E R10, desc[UR6][R6.64+0x24] ;  /* 0x00002406060a7981 */ /* 0x000eb6000c1e1900 */
[----:B------:R-:W-:-:S05]  /*0500*/  @P0 IADD3 R11, PT, PT, R8, 0x1, RZ ;  /* 0x00000001080b0810 */ /* 0x000fca0007ffe0ff */
        /* <DEDUP_REMOVED lines=31> */
[----:B------:R-:W2:Y:S01]  /*0700*/  LDG.E R5, desc[UR6][R4.64] ;  /* 0x0000000604057981 */ /* 0x000ea2000c1e1900 */
[----:B------:R-:W-:-:S05]  /*0710*/  VIADD R9, R9, 0x10 ;  /* 0x0000001009097836 */ /* 0x000fca0000000000 */
[----:B------:R-:W-:Y:S02]  /*0720*/  ISETP.NE.AND P1, PT, R9, RZ, PT ;  /* 0x000000ff0900720c */ /* 0x000fe40003f25270 */
[----:B--2---:R-:W-:-:S13]  /*0730*/  FSETP.GT.AND P0, PT, R10, R5, PT ;  /* 0x000000050a00720b */ /* 0x004fda0003f04000 */
[C---:B------:R-:W-:Y:S01]  /*0740*/  @P0 IADD3 R11, PT, PT, R8.reuse, 0x8, RZ ;  /* 0x00000008080b0810 */ /* 0x040fe20007ffe0ff */
[----:B------:R-:W-:-:S04]  /*0750*/  VIADD R8, R8, 0x10 ;  /* 0x0000001008087836 */ /* 0x000fc80000000000 */
[----:B------:R-:W-:Y:S01]  /*0760*/  IMAD.MOV.U32 R10, RZ, RZ, R11 ;  /* 0x000000ffff0a7224 */ /* 0x000fe200078e000b */
[----:B------:R-:W-:Y:S06]  /*0770*/  @P1 BRA `(.L_x_47) ;  /* 0xfffffff800a01947 */ /* 0x000fec000383ffff */
[----:B------:R-:W-:Y:S05]  /*0780*/  BSYNC.RECONVERGENT B2 ;  /* 0x0000000000027941 */ /* 0x000fea0003800200 */
.L_x_46:
[----:B------:R-:W-:-:S07]  /*0790*/  VIADD R9, R8, 0xfffffff9 ;  /* 0xfffffff908097836 */ /* 0x000fce0000000000 */
.L_x_45:
[----:B------:R-:W-:Y:S05]  /*07a0*/  BSYNC.RECONVERGENT B1 ;  /* 0x0000000000017941 */ /* 0x000fea0003800200 */
.L_x_44:
[----:B------:R-:W-:-:S13]  /*07b0*/  ISETP.NE.AND P0, PT, R18, RZ, PT ;  /* 0x000000ff1200720c */ /* 0x000fda0003f05270 */
[----:B------:R-:W-:Y:S05]  /*07c0*/  @!P0 BRA `(.L_x_43) ;  /* 0x0000000400788947 */ /* 0x000fea0003800000 */
[----:B------:R-:W-:Y:S01]  /*07d0*/  ISETP.GE.U32.AND P1, PT, R18, 0x8, PT ;  /* 0x000000081200780c */ /* 0x000fe20003f26070 */
[----:B------:R-:W-:Y:S01]  /*07e0*/  BSSY.RECONVERGENT B1, `(.L_x_48) ;  /* 0x0000030000017945 */ /* 0x000fe20003800200 */
[----:B------:R-:W-:-:S04]  /*07f0*/  LOP3.LUT R19, R3, 0x7, RZ, 0xc0, !PT ;  /* 0x0000000703137812 */ /* 0x000fc800078ec0ff */
[----:B------:R-:W-:-:S07]  /*0800*/  ISETP.NE.AND P0, PT, R19, RZ, PT ;  /* 0x000000ff1300720c */ /* 0x000fce0003f05270 */
[----:B------:R-:W-:Y:S06]  /*0810*/  @!P1 BRA `(.L_x_49) ;  /* 0x0000000000b09947 */ /* 0x000fec0003800000 */
[----:B------:R-:W0:Y:S02]  /*0820*/  LDC.64 R6, c[0x0][0x388] ;  /* 0x0000e200ff067b82 */ /* 0x000e240000000a00 */
[----:B0-----:R-:W-:-:S04]  /*0830*/  IMAD.WIDE R12, R10, 0x4, R6 ;  /* 0x000000040a0c7825 */ /* 0x001fc800078e0206 */
[C---:B------:R-:W-:Y:S02]  /*0840*/  IMAD.WIDE R4, R9.reuse, 0x4, R6 ;  /* 0x0000000409047825 */ /* 0x040fe400078e0206 */
[----:B------:R-:W2:Y:S04]  /*0850*/  LDG.E R13, desc[UR6][R12.64] ;  /* 0x000000060c0d7981 */ /* 0x000ea8000c1e1900 */
        /* <DEDUP_REMOVED lines=36> */
[----:B--2---:R-:W-:-:S13]  /*0aa0*/  FSETP.GT.AND P1, PT, R8, R7, PT ;  /* 0x000000070800720b */ /* 0x004fda0003f24000 */
[C---:B------:R-:W-:Y:S02]  /*0ab0*/  @P1 VIADD R11, R9.reuse, 0x7 ;  /* 0x00000007090b1836 */ /* 0x040fe40000000000 */
[----:B------:R-:W-:-:S03]  /*0ac0*/  VIADD R9, R9, 0x8 ;  /* 0x0000000809097836 */ /* 0x000fc60000000000 */
[----:B------:R-:W-:-:S07]  /*0ad0*/  MOV R10, R11 ;  /* 0x0000000b000a7202 */ /* 0x000fce0000000f00 */
.L_x_49:
[----:B------:R-:W-:Y:S05]  /*0ae0*/  BSYNC.RECONVERGENT B1 ;  /* 0x0000000000017941 */ /* 0x000fea0003800200 */
.L_x_48:
        /* <DEDUP_REMOVED lines=27> */
[C---:B------:R-:W-:Y:S01]  /*0ca0*/  @P1 VIADD R17, R9.reuse, 0x3 ;  /* 0x0000000309111836 */ /* 0x040fe20000000000 */
[----:B------:R-:W-:-:S03]  /*0cb0*/  IADD3 R9, PT, PT, R9, 0x4, RZ ;  /* 0x0000000409097810 */ /* 0x000fc60007ffe0ff */
[----:B------:R-:W-:-:S07]  /*0cc0*/  IMAD.MOV.U32 R10, RZ, RZ, R17 ;  /* 0x000000ffff0a7224 */ /* 0x000fce00078e0011 */
.L_x_51:
[----:B------:R-:W-:Y:S05]  /*0cd0*/  BSYNC.RECONVERGENT B1 ;  /* 0x0000000000017941 */ /* 0x000fea0003800200 */
.L_x_50:
[----:B------:R-:W-:Y:S05]  /*0ce0*/  @!P0 BRA `(.L_x_43) ;  /* 0x0000000000308947 */ /* 0x000fea0003800000 */
[----:B------:R-:W0:Y:S01]  /*0cf0*/  LDC.64 R6, c[0x0][0x388] ;  /* 0x0000e200ff067b82 */ /* 0x000e220000000a00 */
[----:B------:R-:W-:-:S07]  /*0d00*/  IMAD.MOV R3, RZ, RZ, -R3 ;  /* 0x000000ffff037224 */ /* 0x000fce00078e0a03 */
.L_x_52:
[----:B0-----:R-:W-:-:S04]  /*0d10*/  IMAD.WIDE R4, R9, 0x4, R6 ;  /* 0x0000000409047825 */ /* 0x001fc800078e0206 */
[----:B------:R-:W-:Y:S02]  /*0d20*/  IMAD.WIDE R12, R10, 0x4, R6 ;  /* 0x000000040a0c7825 */ /* 0x000fe400078e0206 */
[----:B------:R-:W2:Y:S04]  /*0d30*/  LDG.E R4, desc[UR6][R4.64] ;  /* 0x0000000604047981 */ /* 0x000ea8000c1e1900 */
[----:B------:R-:W2:Y:S01]  /*0d40*/  LDG.E R13, desc[UR6][R12.64] ;  /* 0x000000060c0d7981 */ /* 0x000ea2000c1e1900 */
[----:B------:R-:W-:-:S04]  /*0d50*/  IADD3 R3, PT, PT, R3, 0x1, RZ ;  /* 0x0000000103037810 */ /* 0x000fc80007ffe0ff */
[----:B------:R-:W-:Y:S02]  /*0d60*/  ISETP.NE.AND P1, PT, R3, RZ, PT ;  /* 0x000000ff0300720c */ /* 0x000fe40003f25270 */
[----:B--2---:R-:W-:-:S04]  /*0d70*/  FSETP.GT.AND P0, PT, R4, R13, PT ;  /* 0x0000000d0400720b */ /* 0x004fc80003f04000 */
[C---:B------:R-:W-:Y:S01]  /*0d80*/  SEL R10, R9.reuse, R10, P0 ;  /* 0x0000000a090a7207 */ /* 0x040fe20000000000 */
[----:B------:R-:W-:-:S06]  /*0d90*/  VIADD R9, R9, 0x1 ;  /* 0x0000000109097836 */ /* 0x000fcc0000000000 */
[----:B------:R-:W-:Y:S05]  /*0da0*/  @P1 BRA `(.L_x_52) ;  /* 0xfffffffc00d81947 */ /* 0x000fea000383ffff */
.L_x_43:
[----:B------:R-:W-:Y:S05]  /*0db0*/  BSYNC.RECONVERGENT B0 ;  /* 0x0000000000007941 */ /* 0x000fea0003800200 */
.L_x_42:
[----:B------:R-:W1:Y:S01]  /*0dc0*/  LDCU UR4, c[0x0][0x360] ;  /* 0x00006c00ff0477ac */ /* 0x000e620008000800 */
[----:B------:R2:W-:Y:S01]  /*0dd0*/  STS [R2], R10 ;  /* 0x0000000a02007388 */ /* 0x0005e20000000800 */
[----:B-1----:R-:W-:Y:S01]  /*0de0*/  UISETP.GE.U32.AND UP0, UPT, UR4, 0x2, UPT ;  /* 0x000000020400788c */ /* 0x002fe2000bf06070 */
[----:B------:R-:W-:Y:S08]  /*0df0*/  BAR.SYNC.DEFER_BLOCKING 0x0 ;  /* 0x0000000000007b1d */ /* 0x000ff00000010000 */
[----:B--2---:R-:W-:Y:S05]  /*0e00*/  BRA.U !UP0, `(.L_x_53) ;  /* 0x00000001085c7547 */ /* 0x004fea000b800000 */
[----:B------:R-:W1:Y:S01]  /*0e10*/  LDC.64 R8, c[0x0][0x388] ;  /* 0x0000e200ff087b82 */ /* 0x000e620000000a00 */
[----:B------:R-:W-:-:S07]  /*0e20*/  IMAD.U32 R3, RZ, RZ, UR4 ;  /* 0x00000004ff037e24 */ /* 0x000fce000f8e00ff */
.L_x_56:
[----:B------:R-:W-:Y:S01]  /*0e30*/  MOV R10, R3 ;  /* 0x00000003000a7202 */ /* 0x000fe20000000f00 */
[----:B------:R-:W-:Y:S01]  /*0e40*/  BSSY.RECONVERGENT B0, `(.L_x_54) ;  /* 0x0000010000007945 */ /* 0x000fe20003800200 */
[----:B------:R-:W-:-:S04]  /*0e50*/  SHF.R.U32.HI R3, RZ, 0x1, R3 ;  /* 0x00000001ff037819 */ /* 0x000fc80000011603 */
[----:B------:R-:W-:-:S13]  /*0e60*/  ISETP.GE.U32.AND P0, PT, R0, R3, PT ;  /* 0x000000030000720c */ /* 0x000fda0003f06070 */
[----:B--2---:R-:W-:Y:S05]  /*0e70*/  @P0 BRA `(.L_x_55) ;  /* 0x0000000000300947 */ /* 0x004fea0003800000 */
[----:B------:R-:W-:Y:S01]  /*0e80*/  IMAD R4, R3, 0x4, R2 ;  /* 0x0000000403047824 */ /* 0x000fe200078e0202 */
[----:B0-----:R-:W-:Y:S04]  /*0e90*/  LDS R5, [R2] ;  /* 0x0000000002057984 */ /* 0x001fe80000000800 */
[----:B------:R-:W0:Y:S02]  /*0ea0*/  LDS R11, [R4] ;  /* 0x00000000040b7984 */ /* 0x000e240000000800 */
[----:B0-----:R-:W-:-:S04]  /*0eb0*/  ISETP.NE.AND P0, PT, R11, -0x1, PT ;  /* 0xffffffff0b00780c */ /* 0x001fc80003f05270 */
[----:B------:R-:W-:-:S13]  /*0ec0*/  ISETP.EQ.OR P0, PT, R5, -0x1, !P0 ;  /* 0xffffffff0500780c */ /* 0x000fda0004702670 */
[----:B------:R-:W-:Y:S05]  /*0ed0*/  @P0 BRA `(.L_x_55) ;  /* 0x0000000000180947 */ /* 0x000fea0003800000 */
[----:B-1----:R-:W-:-:S04]  /*0ee0*/  IMAD.WIDE R4, R5, 0x4, R8 ;  /* 0x0000000405047825 */ /* 0x002fc800078e0208 */
[----:B------:R-:W-:Y:S02]  /*0ef0*/  IMAD.WIDE R6, R11, 0x4, R8 ;  /* 0x000000040b067825 */ /* 0x000fe400078e0208 */
[----:B------:R-:W2:Y:S04]  /*0f00*/  LDG.E R4, desc[UR6][R4.64] ;  /* 0x0000000604047981 */ /* 0x000ea8000c1e1900 */
[----:B------:R-:W2:Y:S02]  /*0f10*/  LDG.E R7, desc[UR6][R6.64] ;  /* 0x0000000606077981 */ /* 0x000ea4000c1e1900 */
[----:B--2---:R-:W-:-:S13]  /*0f20*/  FSETP.GEU.AND P0, PT, R4, R7, PT ;  /* 0x000000070400720b */ /* 0x004fda0003f0e000 */
[----:B------:R2:W-:Y:S02]  /*0f30*/  @!P0 STS [R2], R11 ;  /* 0x0000000b02008388 */ /* 0x0005e40000000800 */
.L_x_55:
[----:B------:R-:W-:Y:S05]  /*0f40*/  BSYNC.RECONVERGENT B0 ;  /* 0x0000000000007941 */ /* 0x000fea0003800200 */
.L_x_54:
[----:B------:R-:W-:Y:S01]  /*0f50*/  BAR.SYNC.DEFER_BLOCKING 0x0 ;  /* 0x0000000000007b1d */ /* 0x000fe20000010000 */
[----:B------:R-:W-:-:S13]  /*0f60*/  ISETP.GT.U32.AND P0, PT, R10, 0x3, PT ;  /* 0x000000030a00780c */ /* 0x000fda0003f04070 */
[----:B------:R-:W-:Y:S05]  /*0f70*/  @P0 BRA `(.L_x_56) ;  /* 0xfffffffc00ac0947 */ /* 0x000fea000383ffff */
.L_x_53:
[----:B------:R-:W-:-:S13]  /*0f80*/  ISETP.NE.AND P0, PT, R0, RZ, PT ;  /* 0x000000ff0000720c */ /* 0x000fda0003f05270 */
[----:B------:R-:W-:Y:S05]  /*0f90*/  @P0 EXIT ;  /* 0x000000000000094d */ /* 0x000fea0003800000 */
[----:B------:R-:W3:Y:S01]  /*0fa0*/  S2UR UR5, SR_CgaCtaId ;  /* 0x00000000000579c3 */ /* 0x000ee20000008800 */
[----:B------:R-:W-:-:S07]  /*0fb0*/  UMOV UR4, 0x400 ;  /* 0x0000040000047882 */ /* 0x000fce0000000000 */
[----:B0-2---:R-:W0:Y:S01]  /*0fc0*/  LDC.64 R2, c[0x0][0x398] ;  /* 0x0000e600ff027b82 */ /* 0x005e220000000a00 */
[----:B---3--:R-:W-:-:S09]  /*0fd0*/  ULEA UR4, UR5, UR4, 0x18 ;  /* 0x0000000405047291 */ /* 0x008fd2000f8ec0ff */
[----:B------:R-:W0:Y:S04]  /*0fe0*/  LDS R5, [UR4] ;  /* 0x00000004ff057984 */ /* 0x000e280008000800 */
[----:B0-----:R-:W-:Y:S01]  /*0ff0*/  STG.E desc[UR6][R2.64], R5 ;  /* 0x0000000502007986 */ /* 0x001fe2000c101906 */
[----:B------:R-:W-:Y:S05]  /*1000*/  EXIT ;  /* 0x000000000000794d */ /* 0x000fea0003800000 */
.L_x_57:
        /* <DEDUP_REMOVED lines=15> */
.L_x_70:


//--------------------- .text._Z11getColNormsiiPfiS_ --------------------------
	.section	.text._Z11getColNormsiiPfiS_,"ax",@progbits
	.align	128
        .global         _Z11getColNormsiiPfiS_
        .type           _Z11getColNormsiiPfiS_,@function
        .size           _Z11getColNormsiiPfiS_,(.L_x_71 - _Z11getColNormsiiPfiS_)
        .other          _Z11getColNormsiiPfiS_,@"STO_CUDA_ENTRY STV_DEFAULT"
_Z11getColNormsiiPfiS_:
.text._Z11getColNormsiiPfiS_:
        /* <DEDUP_REMOVED lines=8> */
[----:B------:R-:W0:Y:S01]  /*0080*/  LDCU UR5, c[0x0][0x380] ;  /* 0x00007000ff0577ac */ /* 0x000e220008000800 */
[----:B------:R-:W-:Y:S01]  /*0090*/  HFMA2 R4, -RZ, RZ, 0, 0 ;  /* 0x00000000ff047431 */ /* 0x000fe200000001ff */
[----:B------:R-:W1:Y:S01]  /*00a0*/  LDCU.64 UR8, c[0x0][0x358] ;  /* 0x00006b00ff0877ac */ /* 0x000e620008000a00 */
[----:B0-----:R-:W-:-:S09]  /*00b0*/  UISETP.GE.AND UP0, UPT, UR5, 0x1, UPT ;  /* 0x000000010500788c */ /* 0x001fd2000bf06270 */
[----:B-1----:R-:W-:Y:S05]  /*00c0*/  BRA.U !UP0, `(.L_x_58) ;  /* 0x0000000508cc7547 */ /* 0x002fea000b800000 */
[----:B------:R-:W0:Y:S01]  /*00d0*/  LDCU UR4, c[0x0][0x390] ;  /* 0x00007200ff0477ac */ /* 0x000e220008000800 */
[----:B------:R-:W-:Y:S01]  /*00e0*/  MOV R4, RZ ;  /* 0x000000ff00047202 */ /* 0x000fe20000000f00 */
[----:B------:R-:W-:Y:S02]  /*00f0*/  UISETP.GE.U32.AND UP1, UPT, UR5, 0x10, UPT ;  /* 0x000000100500788c */ /* 0x000fe4000bf26070 */
[----:B------:R-:W-:-:S04]  /*0100*/  ULOP3.LUT UR6, UR5, 0xf, URZ, 0xc0, !UPT ;  /* 0x0000000f05067892 */ /* 0x000fc8000f8ec0ff */
[----:B------:R-:W-:Y:S01]  /*0110*/  UISETP.NE.AND UP0, UPT, UR6, URZ, UPT ;  /* 0x000000ff0600728c */ /* 0x000fe2000bf05270 */
[----:B0-----:R-:W-:Y:S01]  /*0120*/  IMAD R5, R0, UR4, RZ ;  /* 0x0000000400057c24 */ /* 0x001fe2000f8e02ff */
[----:B------:R-:W-:-:S04]  /*0130*/  UMOV UR4, URZ ;  /* 0x000000ff00047c82 */ /* 0x000fc80008000000 */
[----:B------:R-:W-:Y:S01]  /*0140*/  SHF.R.S32.HI R6, RZ, 0x1f, R5 ;  /* 0x0000001fff067819 */ /* 0x000fe20000011405 */
[----:B------:R-:W-:Y:S06]  /*0150*/  BRA.U !UP1, `(.L_x_59) ;  /* 0x0000000109b47547 */ /* 0x000fec000b800000 */
[----:B------:R-:W0:Y:S01]  /*0160*/  LDCU.64 UR10, c[0x0][0x388] ;  /* 0x00007100ff0a77ac */ /* 0x000e220008000a00 */
[----:B------:R-:W-:Y:S01]  /*0170*/  MOV R4, RZ ;  /* 0x000000ff00047202 */ /* 0x000fe20000000f00 */
[----:B------:R-:W-:-:S04]  /*0180*/  ULOP3.LUT UR4, UR5, 0x7ffffff0, URZ, 0xc0, !UPT ;  /* 0x7ffffff005047892 */ /* 0x000fc8000f8ec0ff */
[----:B------:R-:W-:Y:S01]  /*0190*/  UIADD3 UR7, UPT, UPT, -UR4, URZ, URZ ;  /* 0x000000ff04077290 */ /* 0x000fe2000fffe1ff */
[----:B0-----:R-:W-:-:S04]  /*01a0*/  LEA R2, P0, R5, UR10, 0x2 ;  /* 0x0000000a05027c11 */ /* 0x001fc8000f8010ff */
[----:B------:R-:W-:Y:S02]  /*01b0*/  IADD3 R2, P1, PT, R2, 0x20, RZ ;  /* 0x0000002002027810 */ /* 0x000fe40007f3e0ff */
[----:B------:R-:W-:-:S04]  /*01c0*/  LEA.HI.X R3, R5, UR11, R6, 0x2, P0 ;  /* 0x0000000b05037c11 */ /* 0x000fc800080f1406 */
[----:B------:R-:W-:-:S07]  /*01d0*/  IADD3.X R3, PT, PT, RZ, R3, RZ, P1, !PT ;  /* 0x00000003ff037210 */ /* 0x000fce0000ffe4ff */
.L_x_60:
        /* <DEDUP_REMOVED lines=15> */
[----:B------:R0:W5:Y:S01]  /*02d0*/  LDG.E R8, desc[UR8][R2.64+0x1c] ;  /* 0x00001c0802087981 */ /* 0x000162000c1e1900 */
[----:B------:R-:W-:-:S04]  /*02e0*/  UIADD3 UR7, UPT, UPT, UR7, 0x10, URZ ;  /* 0x0000001007077890 */ /* 0x000fc8000fffe0ff */
[----:B------:R-:W-:Y:S01]  /*02f0*/  UISETP.NE.AND UP1, UPT, UR7, URZ, UPT ;  /* 0x000000ff0700728c */ /* 0x000fe2000bf25270 */
[----:B0-----:R-:W-:-:S04]  /*0300*/  IADD3 R2, P0, PT, R2, 0x40, RZ ;  /* 0x0000004002027810 */ /* 0x001fc80007f1e0ff */
[----:B------:R-:W-:Y:S01]  /*0310*/  IADD3.X R3, PT, PT, RZ, R3, RZ, P0, !PT ;  /* 0x00000003ff037210 */ /* 0x000fe200007fe4ff */
[----:B--2---:R-:W-:-:S04]  /*0320*/  FFMA R4, R15, R15, R4 ;  /* 0x0000000f0f047223 */ /* 0x004fc80000000004 */
[----:B---3--:R-:W-:-:S04]  /*0330*/  FFMA R4, R17, R17, R4 ;  /* 0x0000001111047223 */ /* 0x008fc80000000004 */
[----:B----4-:R-:W-:-:S04]  /*0340*/  FFMA R4, R19, R19, R4 ;  /* 0x0000001313047223 */ /* 0x010fc80000000004 */
[----:B-----5:R-:W-:-:S04]  /*0350*/  FFMA R4, R21, R21, R4 ;  /* 0x0000001515047223 */ /* 0x020fc80000000004 */
[----:B------:R-:W-:-:S04]  /*0360*/  FFMA R4, R23, R23, R4 ;  /* 0x0000001717047223 */ /* 0x000fc80000000004 */
        /* <DEDUP_REMOVED lines=10> */
[----:B------:R-:W-:Y:S01]  /*0410*/  FFMA R4, R8, R8, R7 ;  /* 0x0000000808047223 */ /* 0x000fe20000000007 */
[----:B------:R-:W-:Y:S06]  /*0420*/  BRA.U UP1, `(.L_x_60) ;  /* 0xfffffffd016c7547 */ /* 0x000fec000b83ffff */
.L_x_59:
[----:B------:R-:W-:Y:S05]  /*0430*/  BRA.U !UP0, `(.L_x_58) ;  /* 0x0000000108f07547 */ /* 0x000fea000b800000 */
[----:B------:R-:W-:Y:S02]  /*0440*/  UISETP.GE.U32.AND UP0, UPT, UR6, 0x8, UPT ;  /* 0x000000080600788c */ /* 0x000fe4000bf06070 */
[----:B------:R-:W-:-:S04]  /*0450*/  ULOP3.LUT UR7, UR5, 0x7, URZ, 0xc0, !UPT ;  /* 0x0000000705077892 */ /* 0x000fc8000f8ec0ff */
[----:B------:R-:W-:-:S03]  /*0460*/  UISETP.NE.AND UP1, UPT, UR7, URZ, UPT ;  /* 0x000000ff0700728c */ /* 0x000fc6000bf25270 */
[----:B------:R-:W-:Y:S08]  /*0470*/  BRA.U !UP0, `(.L_x_61) ;  /* 0x0000000108587547 */ /* 0x000ff0000b800000 */
[----:B------:R-:W0:Y:S01]  /*0480*/  LDCU.64 UR10, c[0x0][0x388] ;  /* 0x00007100ff0a77ac */ /* 0x000e220008000a00 */
[----:B------:R-:W-:-:S04]  /*0490*/  IADD3 R3, P0, PT, R5, UR4, RZ ;  /* 0x0000000405037c10 */ /* 0x000fc8000ff1e0ff */
[----:B------:R-:W-:Y:S02]  /*04a0*/  IADD3.X R8, PT, PT, RZ, R6, RZ, P0, !PT ;  /* 0x00000006ff087210 */ /* 0x000fe400007fe4ff */
[----:B0-----:R-:W-:-:S04]  /*04b0*/  LEA R2, P0, R3, UR10, 0x2 ;  /* 0x0000000a03027c11 */ /* 0x001fc8000f8010ff */
[----:B------:R-:W-:-:S05]  /*04c0*/  LEA.HI.X R3, R3, UR11, R8, 0x2, P0 ;  /* 0x0000000b03037c11 */ /* 0x000fca00080f1408 */
[----:B------:R-:W2:Y:S04]  /*04d0*/  LDG.E R7, desc[UR8][R2.64] ;  /* 0x0000000802077981 */ /* 0x000ea8000c1e1900 */
[----:B------:R-:W3:Y:S04]  /*04e0*/  LDG.E R9, desc[UR8][R2.64+0x4] ;  /* 0x0000040802097981 */ /* 0x000ee8000c1e1900 */
[----:B------:R-:W4:Y:S04]  /*04f0*/  LDG.E R11, desc[UR8][R2.64+0x8] ;  /* 0x00000808020b7981 */ /* 0x000f28000c1e1900 */
[----:B------:R-:W5:Y:S04]  /*0500*/  LDG.E R13, desc[UR8][R2.64+0xc] ;  /* 0x00000c08020d7981 */ /* 0x000f68000c1e1900 */
[----:B------:R-:W5:Y:S04]  /*0510*/  LDG.E R15, desc[UR8][R2.64+0x10] ;  /* 0x00001008020f7981 */ /* 0x000f68000c1e1900 */
[----:B------:R-:W5:Y:S04]  /*0520*/  LDG.E R17, desc[UR8][R2.64+0x14] ;  /* 0x0000140802117981 */ /* 0x000f68000c1e1900 */
[----:B------:R-:W5:Y:S04]  /*0530*/  LDG.E R19, desc[UR8][R2.64+0x18] ;  /* 0x0000180802137981 */ /* 0x000f68000c1e1900 */
[----:B------:R-:W5:Y:S01]  /*0540*/  LDG.E R21, desc[UR8][R2.64+0x1c] ;  /* 0x00001c0802157981 */ /* 0x000f62000c1e1900 */
[----:B------:R-:W-:Y:S01]  /*0550*/  UIADD3 UR4, UPT, UPT, UR4, 0x8, URZ ;  /* 0x0000000804047890 */ /* 0x000fe2000fffe0ff */
[----:B--2---:R-:W-:-:S04]  /*0560*/  FFMA R4, R7, R7, R4 ;  /* 0x0000000707047223 */ /* 0x004fc80000000004 */
[----:B---3--:R-:W-:-:S04]  /*0570*/  FFMA R4, R9, R9, R4 ;  /* 0x0000000909047223 */ /* 0x008fc80000000004 */
[----:B----4-:R-:W-:-:S04]  /*0580*/  FFMA R4, R11, R11, R4 ;  /* 0x0000000b0b047223 */ /* 0x010fc80000000004 */
[----:B-----5:R-:W-:-:S04]  /*0590*/  FFMA R4, R13, R13, R4 ;  /* 0x0000000d0d047223 */ /* 0x020fc80000000004 */
[----:B------:R-:W-:-:S04]  /*05a0*/  FFMA R4, R15, R15, R4 ;  /* 0x0000000f0f047223 */ /* 0x000fc80000000004 */
[----:B------:R-:W-:-:S04]  /*05b0*/  FFMA R4, R17, R17, R4 ;  /* 0x0000001111047223 */ /* 0x000fc80000000004 */
[----:B------:R-:W-:-:S04]  /*05c0*/  FFMA R4, R19, R19, R4 ;  /* 0x0000001313047223 */ /* 0x000fc80000000004 */
[----:B------:R-:W-:-:S07]  /*05d0*/  FFMA R4, R21, R21, R4 ;  /* 0x0000001515047223 */ /* 0x000fce0000000004 */
.L_x_61:
        /* <DEDUP_REMOVED lines=13> */
[----:B------:R-:W5:Y:S01]  /*06b0*/  LDG.E R13, desc[UR8][R2.64+0xc] ;  /* 0x00000c08020d7981 */ /* 0x000f62000c1e1900 */
[----:B------:R-:W-:Y:S01]  /*06c0*/  UIADD3 UR4, UPT, UPT, UR4, 0x4, URZ ;  /* 0x0000000404047890 */ /* 0x000fe2000fffe0ff */
[----:B--2---:R-:W-:-:S04]  /*06d0*/  FFMA R4, R7, R7, R4 ;  /* 0x0000000707047223 */ /* 0x004fc80000000004 */
[----:B---3--:R-:W-:-:S04]  /*06e0*/  FFMA R4, R9, R9, R4 ;  /* 0x0000000909047223 */ /* 0x008fc80000000004 */
[----:B----4-:R-:W-:-:S04]  /*06f0*/  FFMA R4, R11, R11, R4 ;  /* 0x0000000b0b047223 */ /* 0x010fc80000000004 */
[----:B-----5:R-:W-:-:S07]  /*0700*/  FFMA R4, R13, R13, R4 ;  /* 0x0000000d0d047223 */ /* 0x020fce0000000004 */
.L_x_62:
[----:B------:R-:W-:Y:S05]  /*0710*/  BRA.U !UP1, `(.L_x_58) ;  /* 0x0000000109387547 */ /* 0x000fea000b800000 */
[----:B------:R-:W0:Y:S01]  /*0720*/  LDCU.64 UR6, c[0x0][0x388] ;  /* 0x00007100ff0677ac */ /* 0x000e220008000a00 */
[----:B------:R-:W-:Y:S01]  /*0730*/  IADD3 R5, P0, PT, R5, UR4, RZ ;  /* 0x0000000405057c10 */ /* 0x000fe2000ff1e0ff */
[----:B------:R-:W-:-:S03]  /*0740*/  UIADD3 UR5, UPT, UPT, -UR5, URZ, URZ ;  /* 0x000000ff05057290 */ /* 0x000fc6000fffe1ff */
[----:B------:R-:W-:Y:S02]  /*0750*/  IADD3.X R6, PT, PT, RZ, R6, RZ, P0, !PT ;  /* 0x00000006ff067210 */ /* 0x000fe400007fe4ff */
[----:B0-----:R-:W-:-:S04]  /*0760*/  LEA R2, P1, R5, UR6, 0x2 ;  /* 0x0000000605027c11 */ /* 0x001fc8000f8210ff */
[----:B------:R-:W-:-:S09]  /*0770*/  LEA.HI.X R5, R5, UR7, R6, 0x2, P1 ;  /* 0x0000000705057c11 */ /* 0x000fd200088f1406 */
.L_x_63:
[----:B------:R-:W-:-:S06]  /*0780*/  MOV R3, R5 ;  /* 0x0000000500037202 */ /* 0x000fcc0000000f00 */
[----:B------:R0:W2:Y:S01]  /*0790*/  LDG.E R3, desc[UR8][R2.64] ;  /* 0x0000000802037981 */ /* 0x0000a2000c1e1900 */
[----:B------:R-:W-:-:S04]  /*07a0*/  UIADD3 UR5, UPT, UPT, UR5, 0x1, URZ ;  /* 0x0000000105057890 */ /* 0x000fc8000fffe0ff */
[----:B------:R-:W-:Y:S01]  /*07b0*/  UISETP.NE.AND UP0, UPT, UR5, URZ, UPT ;  /* 0x000000ff0500728c */ /* 0x000fe2000bf05270 */
[----:B0-----:R-:W-:-:S04]  /*07c0*/  IADD3 R2, P0, PT, R2, 0x4, RZ ;  /* 0x0000000402027810 */ /* 0x001fc80007f1e0ff */
[----:B------:R-:W-:Y:S01]  /*07d0*/  IADD3.X R5, PT, PT, RZ, R5, RZ, P0, !PT ;  /* 0x00000005ff057210 */ /* 0x000fe200007fe4ff */
[----:B--2---:R-:W-:-:S03]  /*07e0*/  FFMA R4, R3, R3, R4 ;  /* 0x0000000303047223 */ /* 0x004fc60000000004 */
[----:B------:R-:W-:Y:S05]  /*07f0*/  BRA.U UP0, `(.L_x_63) ;  /* 0xfffffffd00e07547 */ /* 0x000fea000b83ffff */
.L_x_58:
[----:B------:R-:W0:Y:S02]  /*0800*/  LDC.64 R2, c[0x0][0x398] ;  /* 0x0000e600ff027b82 */ /* 0x000e240000000a00 */
[----:B0-----:R-:W-:-:S05]  /*0810*/  IMAD.WIDE R2, R0, 0x4, R2 ;  /* 0x0000000400027825 */ /* 0x001fca00078e0202 */
[----:B------:R-:W-:Y:S01]  /*0820*/  STG.E desc[UR8][R2.64], R4 ;  /* 0x0000000402007986 */ /* 0x000fe2000c101908 */
[----:B------:R-:W-:Y:S05]  /*0830*/  EXIT ;  /* 0x000000000000794d */ /* 0x000fea0003800000 */
.L_x_64:
        /* <DEDUP_REMOVED lines=12> */
.L_x_71:


//--------------------- .nv.shared.reserved.0     --------------------------
	.section	.nv.shared.reserved.0,"aw",@nobits
	.weak		__nv_reservedSMEM_offset_0_alias
	.size		__nv_reservedSMEM_offset_0_alias, 0, 64
	.other		__nv_reservedSMEM_offset_0_alias,@"STO_CUDA_RESERVED_SHARED STV_DEFAULT"
__nv_reservedSMEM_offset_0_alias:
	.zero		0
	.zero		64


//--------------------- .nv.shared._Z11makeHVectoriPfS_ --------------------------
	.section	.nv.shared._Z11makeHVectoriPfS_,"aw",@nobits
	.sectionflags	@""
	.align	4
.nv.shared._Z11makeHVectoriPfS_:
	.zero		3076


//--------------------- .nv.shared._Z10gpuFindMaxiPfiPi --------------------------
	.section	.nv.shared._Z10gpuFindMaxiPfiPi,"aw",@nobits
	.sectionflags	@""
	.align	4
.nv.shared._Z10gpuFindMaxiPfiPi:
	.zero		3072


//--------------------- .nv.constant0._Z13UpdateHHNormsiPfS_ --------------------------
	.section	.nv.constant0._Z13UpdateHHNormsiPfS_,"a",@progbits
	.sectionflags	@""
	.align	4
.nv.constant0._Z13UpdateHHNormsiPfS_:
	.zero		920


//--------------------- .nv.constant0._Z11makeHVectoriPfS_ --------------------------
	.section	.nv.constant0._Z11makeHVectoriPfS_,"a",@progbits
	.sectionflags	@""
	.align	4
.nv.constant0._Z11makeHVectoriPfS_:
	.zero		920


//--------------------- .nv.constant0._Z10gpuSwapColiPfiPiS0_ --------------------------
	.section	.nv.constant0._Z10gpuSwapColiPfiPiS0_,"a",@progbits
	.sectionflags	@""
	.align	4
.nv.constant0._Z10gpuSwapColiPfiPiS0_:
	.zero		936


//--------------------- .nv.constant0._Z10gpuFindMaxiPfiPi --------------------------
	.section	.nv.constant0._Z10gpuFindMaxiPfiPi,"a",@progbits
	.sectionflags	@""
	.align	4
.nv.constant0._Z10gpuFindMaxiPfiPi:
	.zero		928


//--------------------- .nv.constant0._Z11getColNormsiiPfiS_ --------------------------
	.section	.nv.constant0._Z11getColNormsiiPfiS_,"a",@progbits
	.sectionflags	@""
	.align	4
.nv.constant0._Z11getColNormsiiPfiS_:
	.zero		928


//--------------------- SYMBOLS --------------------------

	.type		.nv.reservedSmem.offset0,@object
	.size		.nv.reservedSmem.offset0,0x4
	.type		.nv.reservedSmem.cap,@object
	.size		.nv.reservedSmem.cap,0x4
